//
// Generated by NVIDIA NVVM Compiler
//
// Compiler Build ID: CL-36424714
// Cuda compilation tools, release 13.0, V13.0.88
// Based on NVVM 20.0.0
//

.version 9.0
.target sm_100
.address_size 64

	// .globl	_Z14precomputeExpkP7double2S0_ii
.func  (.param .align 16 .b8 func_retval0[16]) __internal_trig_reduction_slowpathd
(
	.param .b64 __internal_trig_reduction_slowpathd_param_0
)
;
.global .align 8 .b8 __cudart_i2opi_d[144] = {8, 93, 141, 31, 177, 95, 251, 107, 234, 146, 82, 138, 247, 57, 7, 61, 123, 241, 229, 235, 199, 186, 39, 117, 45, 234, 95, 158, 102, 63, 70, 79, 183, 9, 203, 39, 207, 126, 54, 109, 31, 109, 10, 90, 139, 17, 47, 239, 15, 152, 5, 222, 255, 151, 248, 31, 59, 40, 249, 189, 139, 95, 132, 156, 244, 57, 83, 131, 57, 214, 145, 57, 65, 126, 95, 180, 38, 112, 156, 233, 132, 68, 187, 46, 245, 53, 130, 232, 62, 167, 41, 177, 28, 235, 29, 254, 28, 146, 209, 9, 234, 46, 73, 6, 224, 210, 77, 66, 58, 110, 36, 183, 97, 197, 187, 222, 171, 99, 81, 254, 65, 144, 67, 60, 153, 149, 98, 219, 192, 221, 52, 245, 209, 87, 39, 252, 41, 21, 68, 78, 110, 131, 249, 162};
.global .align 16 .b8 __cudart_sin_cos_coeffs[128] = {70, 210, 176, 44, 241, 229, 90, 190, 146, 227, 172, 105, 227, 29, 199, 62, 161, 98, 219, 25, 160, 1, 42, 191, 24, 8, 17, 17, 17, 17, 129, 63, 84, 85, 85, 85, 85, 85, 197, 191, 0, 0, 0, 0, 0, 0, 0, 0, 0, 0, 0, 0, 0, 0, 0, 0, 100, 129, 253, 32, 131, 255, 168, 189, 40, 133, 239, 193, 167, 238, 33, 62, 217, 230, 6, 142, 79, 126, 146, 190, 233, 188, 221, 25, 160, 1, 250, 62, 71, 93, 193, 22, 108, 193, 86, 191, 81, 85, 85, 85, 85, 85, 165, 63, 0, 0, 0, 0, 0, 0, 224, 191, 0, 0, 0, 0, 0, 0, 240, 63};

.visible .entry _Z14precomputeExpkP7double2S0_ii(
	.param .u64 .ptr .align 1 _Z14precomputeExpkP7double2S0_ii_param_0,
	.param .u64 .ptr .align 1 _Z14precomputeExpkP7double2S0_ii_param_1,
	.param .u32 _Z14precomputeExpkP7double2S0_ii_param_2,
	.param .u32 _Z14precomputeExpkP7double2S0_ii_param_3
)
{
	.reg .pred 	%p<19>;
	.reg .b32 	%r<51>;
	.reg .b64 	%rd<25>;
	.reg .b64 	%fd<141>;

	ld.param.u64 	%rd1, [_Z14precomputeExpkP7double2S0_ii_param_0];
	ld.param.u64 	%rd2, [_Z14precomputeExpkP7double2S0_ii_param_1];
	ld.param.u32 	%r18, [_Z14precomputeExpkP7double2S0_ii_param_2];
	ld.param.u32 	%r19, [_Z14precomputeExpkP7double2S0_ii_param_3];
	mov.u32 	%r20, %ntid.x;
	mov.u32 	%r21, %ctaid.x;
	mov.u32 	%r22, %tid.x;
	mad.lo.s32 	%r1, %r20, %r21, %r22;
	setp.ge.s32 	%p1, %r1, %r18;
	@%p1 bra 	$L__BB0_11;
	cvt.rn.f64.s32 	%fd25, %r1;
	mul.f64 	%fd26, %fd25, 0d400921FB54442D18;
	shl.b32 	%r23, %r18, 1;
	cvt.rn.f64.s32 	%fd27, %r23;
	div.rn.f64 	%fd1, %fd26, %fd27;
	abs.f64 	%fd2, %fd1;
	setp.neu.f64 	%p2, %fd2, 0d7FF0000000000000;
	@%p2 bra 	$L__BB0_3;
	mov.f64 	%fd33, 0d0000000000000000;
	mul.rn.f64 	%fd136, %fd1, %fd33;
	mov.b32 	%r46, 1;
	bra.uni 	$L__BB0_6;
$L__BB0_3:
	mul.f64 	%fd28, %fd1, 0d3FE45F306DC9C883;
	cvt.rni.s32.f64 	%r45, %fd28;
	cvt.rn.f64.s32 	%fd29, %r45;
	fma.rn.f64 	%fd30, %fd29, 0dBFF921FB54442D18, %fd1;
	fma.rn.f64 	%fd31, %fd29, 0dBC91A62633145C00, %fd30;
	fma.rn.f64 	%fd136, %fd29, 0dB97B839A252049C0, %fd31;
	setp.ltu.f64 	%p3, %fd2, 0d41E0000000000000;
	@%p3 bra 	$L__BB0_5;
	{ // callseq 0, 0
	.param .b64 param0;
	st.param.f64 	[param0], %fd1;
	.param .align 16 .b8 retval0[16];
	call.uni (retval0), 
	__internal_trig_reduction_slowpathd, 
	(
	param0
	);
	ld.param.f64 	%fd136, [retval0];
	ld.param.b32 	%r45, [retval0+8];
	} // callseq 0
$L__BB0_5:
	add.s32 	%r46, %r45, 1;
$L__BB0_6:
	setp.neu.f64 	%p4, %fd2, 0d7FF0000000000000;
	shl.b32 	%r26, %r46, 6;
	cvt.u64.u32 	%rd3, %r26;
	and.b64  	%rd4, %rd3, 64;
	mov.u64 	%rd5, __cudart_sin_cos_coeffs;
	add.s64 	%rd6, %rd5, %rd4;
	mul.rn.f64 	%fd34, %fd136, %fd136;
	and.b32  	%r27, %r46, 1;
	setp.eq.b32 	%p5, %r27, 1;
	selp.f64 	%fd35, 0dBDA8FF8320FD8164, 0d3DE5DB65F9785EBA, %p5;
	ld.global.nc.v2.f64 	{%fd36, %fd37}, [%rd6];
	fma.rn.f64 	%fd38, %fd35, %fd34, %fd36;
	fma.rn.f64 	%fd39, %fd38, %fd34, %fd37;
	ld.global.nc.v2.f64 	{%fd40, %fd41}, [%rd6+16];
	fma.rn.f64 	%fd42, %fd39, %fd34, %fd40;
	fma.rn.f64 	%fd43, %fd42, %fd34, %fd41;
	ld.global.nc.v2.f64 	{%fd44, %fd45}, [%rd6+32];
	fma.rn.f64 	%fd46, %fd43, %fd34, %fd44;
	fma.rn.f64 	%fd47, %fd46, %fd34, %fd45;
	fma.rn.f64 	%fd48, %fd47, %fd136, %fd136;
	fma.rn.f64 	%fd49, %fd47, %fd34, 0d3FF0000000000000;
	selp.f64 	%fd50, %fd49, %fd48, %p5;
	and.b32  	%r28, %r46, 2;
	setp.eq.s32 	%p6, %r28, 0;
	mov.f64 	%fd51, 0d0000000000000000;
	sub.f64 	%fd52, %fd51, %fd50;
	selp.f64 	%fd8, %fd50, %fd52, %p6;
	@%p4 bra 	$L__BB0_8;
	mov.f64 	%fd58, 0d0000000000000000;
	mul.rn.f64 	%fd137, %fd1, %fd58;
	mov.b32 	%r47, 0;
	bra.uni 	$L__BB0_10;
$L__BB0_8:
	mul.f64 	%fd53, %fd1, 0d3FE45F306DC9C883;
	cvt.rni.s32.f64 	%r47, %fd53;
	cvt.rn.f64.s32 	%fd54, %r47;
	fma.rn.f64 	%fd55, %fd54, 0dBFF921FB54442D18, %fd1;
	fma.rn.f64 	%fd56, %fd54, 0dBC91A62633145C00, %fd55;
	fma.rn.f64 	%fd137, %fd54, 0dB97B839A252049C0, %fd56;
	setp.ltu.f64 	%p7, %fd2, 0d41E0000000000000;
	@%p7 bra 	$L__BB0_10;
	{ // callseq 1, 0
	.param .b64 param0;
	st.param.f64 	[param0], %fd1;
	.param .align 16 .b8 retval0[16];
	call.uni (retval0), 
	__internal_trig_reduction_slowpathd, 
	(
	param0
	);
	ld.param.f64 	%fd137, [retval0];
	ld.param.b32 	%r47, [retval0+8];
	} // callseq 1
$L__BB0_10:
	shl.b32 	%r31, %r47, 6;
	cvt.u64.u32 	%rd7, %r31;
	and.b64  	%rd8, %rd7, 64;
	add.s64 	%rd10, %rd5, %rd8;
	mul.rn.f64 	%fd59, %fd137, %fd137;
	and.b32  	%r32, %r47, 1;
	setp.eq.b32 	%p8, %r32, 1;
	selp.f64 	%fd60, 0dBDA8FF8320FD8164, 0d3DE5DB65F9785EBA, %p8;
	ld.global.nc.v2.f64 	{%fd61, %fd62}, [%rd10];
	fma.rn.f64 	%fd63, %fd60, %fd59, %fd61;
	fma.rn.f64 	%fd64, %fd63, %fd59, %fd62;
	ld.global.nc.v2.f64 	{%fd65, %fd66}, [%rd10+16];
	fma.rn.f64 	%fd67, %fd64, %fd59, %fd65;
	fma.rn.f64 	%fd68, %fd67, %fd59, %fd66;
	ld.global.nc.v2.f64 	{%fd69, %fd70}, [%rd10+32];
	fma.rn.f64 	%fd71, %fd68, %fd59, %fd69;
	fma.rn.f64 	%fd72, %fd71, %fd59, %fd70;
	fma.rn.f64 	%fd73, %fd72, %fd137, %fd137;
	fma.rn.f64 	%fd74, %fd72, %fd59, 0d3FF0000000000000;
	selp.f64 	%fd75, %fd74, %fd73, %p8;
	and.b32  	%r33, %r47, 2;
	setp.eq.s32 	%p9, %r33, 0;
	mov.f64 	%fd76, 0d0000000000000000;
	sub.f64 	%fd77, %fd76, %fd75;
	selp.f64 	%fd78, %fd75, %fd77, %p9;
	neg.f64 	%fd79, %fd78;
	cvta.to.global.u64 	%rd11, %rd1;
	mul.wide.s32 	%rd12, %r1, 16;
	add.s64 	%rd13, %rd11, %rd12;
	st.global.v2.f64 	[%rd13], {%fd8, %fd79};
$L__BB0_11:
	setp.ge.s32 	%p10, %r1, %r19;
	@%p10 bra 	$L__BB0_22;
	cvt.rn.f64.s32 	%fd80, %r1;
	mul.f64 	%fd81, %fd80, 0d400921FB54442D18;
	shl.b32 	%r34, %r19, 1;
	cvt.rn.f64.s32 	%fd82, %r34;
	div.rn.f64 	%fd13, %fd81, %fd82;
	abs.f64 	%fd14, %fd13;
	setp.neu.f64 	%p11, %fd14, 0d7FF0000000000000;
	@%p11 bra 	$L__BB0_14;
	mov.f64 	%fd88, 0d0000000000000000;
	mul.rn.f64 	%fd139, %fd13, %fd88;
	mov.b32 	%r49, 1;
	bra.uni 	$L__BB0_17;
$L__BB0_14:
	mul.f64 	%fd83, %fd13, 0d3FE45F306DC9C883;
	cvt.rni.s32.f64 	%r48, %fd83;
	cvt.rn.f64.s32 	%fd84, %r48;
	fma.rn.f64 	%fd85, %fd84, 0dBFF921FB54442D18, %fd13;
	fma.rn.f64 	%fd86, %fd84, 0dBC91A62633145C00, %fd85;
	fma.rn.f64 	%fd139, %fd84, 0dB97B839A252049C0, %fd86;
	setp.ltu.f64 	%p12, %fd14, 0d41E0000000000000;
	@%p12 bra 	$L__BB0_16;
	{ // callseq 2, 0
	.param .b64 param0;
	st.param.f64 	[param0], %fd13;
	.param .align 16 .b8 retval0[16];
	call.uni (retval0), 
	__internal_trig_reduction_slowpathd, 
	(
	param0
	);
	ld.param.f64 	%fd139, [retval0];
	ld.param.b32 	%r48, [retval0+8];
	} // callseq 2
$L__BB0_16:
	add.s32 	%r49, %r48, 1;
$L__BB0_17:
	setp.neu.f64 	%p13, %fd14, 0d7FF0000000000000;
	shl.b32 	%r37, %r49, 6;
	cvt.u64.u32 	%rd14, %r37;
	and.b64  	%rd15, %rd14, 64;
	mov.u64 	%rd16, __cudart_sin_cos_coeffs;
	add.s64 	%rd17, %rd16, %rd15;
	mul.rn.f64 	%fd89, %fd139, %fd139;
	and.b32  	%r38, %r49, 1;
	setp.eq.b32 	%p14, %r38, 1;
	selp.f64 	%fd90, 0dBDA8FF8320FD8164, 0d3DE5DB65F9785EBA, %p14;
	ld.global.nc.v2.f64 	{%fd91, %fd92}, [%rd17];
	fma.rn.f64 	%fd93, %fd90, %fd89, %fd91;
	fma.rn.f64 	%fd94, %fd93, %fd89, %fd92;
	ld.global.nc.v2.f64 	{%fd95, %fd96}, [%rd17+16];
	fma.rn.f64 	%fd97, %fd94, %fd89, %fd95;
	fma.rn.f64 	%fd98, %fd97, %fd89, %fd96;
	ld.global.nc.v2.f64 	{%fd99, %fd100}, [%rd17+32];
	fma.rn.f64 	%fd101, %fd98, %fd89, %fd99;
	fma.rn.f64 	%fd102, %fd101, %fd89, %fd100;
	fma.rn.f64 	%fd103, %fd102, %fd139, %fd139;
	fma.rn.f64 	%fd104, %fd102, %fd89, 0d3FF0000000000000;
	selp.f64 	%fd105, %fd104, %fd103, %p14;
	and.b32  	%r39, %r49, 2;
	setp.eq.s32 	%p15, %r39, 0;
	mov.f64 	%fd106, 0d0000000000000000;
	sub.f64 	%fd107, %fd106, %fd105;
	selp.f64 	%fd20, %fd105, %fd107, %p15;
	@%p13 bra 	$L__BB0_19;
	mov.f64 	%fd113, 0d0000000000000000;
	mul.rn.f64 	%fd140, %fd13, %fd113;
	mov.b32 	%r50, 0;
	bra.uni 	$L__BB0_21;
$L__BB0_19:
	mul.f64 	%fd108, %fd13, 0d3FE45F306DC9C883;
	cvt.rni.s32.f64 	%r50, %fd108;
	cvt.rn.f64.s32 	%fd109, %r50;
	fma.rn.f64 	%fd110, %fd109, 0dBFF921FB54442D18, %fd13;
	fma.rn.f64 	%fd111, %fd109, 0dBC91A62633145C00, %fd110;
	fma.rn.f64 	%fd140, %fd109, 0dB97B839A252049C0, %fd111;
	setp.ltu.f64 	%p16, %fd14, 0d41E0000000000000;
	@%p16 bra 	$L__BB0_21;
	{ // callseq 3, 0
	.param .b64 param0;
	st.param.f64 	[param0], %fd13;
	.param .align 16 .b8 retval0[16];
	call.uni (retval0), 
	__internal_trig_reduction_slowpathd, 
	(
	param0
	);
	ld.param.f64 	%fd140, [retval0];
	ld.param.b32 	%r50, [retval0+8];
	} // callseq 3
$L__BB0_21:
	shl.b32 	%r42, %r50, 6;
	cvt.u64.u32 	%rd18, %r42;
	and.b64  	%rd19, %rd18, 64;
	add.s64 	%rd21, %rd16, %rd19;
	mul.rn.f64 	%fd114, %fd140, %fd140;
	and.b32  	%r43, %r50, 1;
	setp.eq.b32 	%p17, %r43, 1;
	selp.f64 	%fd115, 0dBDA8FF8320FD8164, 0d3DE5DB65F9785EBA, %p17;
	ld.global.nc.v2.f64 	{%fd116, %fd117}, [%rd21];
	fma.rn.f64 	%fd118, %fd115, %fd114, %fd116;
	fma.rn.f64 	%fd119, %fd118, %fd114, %fd117;
	ld.global.nc.v2.f64 	{%fd120, %fd121}, [%rd21+16];
	fma.rn.f64 	%fd122, %fd119, %fd114, %fd120;
	fma.rn.f64 	%fd123, %fd122, %fd114, %fd121;
	ld.global.nc.v2.f64 	{%fd124, %fd125}, [%rd21+32];
	fma.rn.f64 	%fd126, %fd123, %fd114, %fd124;
	fma.rn.f64 	%fd127, %fd126, %fd114, %fd125;
	fma.rn.f64 	%fd128, %fd127, %fd140, %fd140;
	fma.rn.f64 	%fd129, %fd127, %fd114, 0d3FF0000000000000;
	selp.f64 	%fd130, %fd129, %fd128, %p17;
	and.b32  	%r44, %r50, 2;
	setp.eq.s32 	%p18, %r44, 0;
	mov.f64 	%fd131, 0d0000000000000000;
	sub.f64 	%fd132, %fd131, %fd130;
	selp.f64 	%fd133, %fd130, %fd132, %p18;
	neg.f64 	%fd134, %fd133;
	cvta.to.global.u64 	%rd22, %rd2;
	mul.wide.s32 	%rd23, %r1, 16;
	add.s64 	%rd24, %rd22, %rd23;
	st.global.v2.f64 	[%rd24], {%fd20, %fd134};
$L__BB0_22:
	ret;

}
	// .globl	_Z14precomputeExpkP6float2S0_ii
.visible .entry _Z14precomputeExpkP6float2S0_ii(
	.param .u64 .ptr .align 1 _Z14precomputeExpkP6float2S0_ii_param_0,
	.param .u64 .ptr .align 1 _Z14precomputeExpkP6float2S0_ii_param_1,
	.param .u32 _Z14precomputeExpkP6float2S0_ii_param_2,
	.param .u32 _Z14precomputeExpkP6float2S0_ii_param_3
)
{
	.reg .pred 	%p<19>;
	.reg .b32 	%r<51>;
	.reg .b32 	%f<7>;
	.reg .b64 	%rd<25>;
	.reg .b64 	%fd<139>;

	ld.param.u64 	%rd1, [_Z14precomputeExpkP6float2S0_ii_param_0];
	ld.param.u64 	%rd2, [_Z14precomputeExpkP6float2S0_ii_param_1];
	ld.param.u32 	%r18, [_Z14precomputeExpkP6float2S0_ii_param_2];
	ld.param.u32 	%r19, [_Z14precomputeExpkP6float2S0_ii_param_3];
	mov.u32 	%r20, %ntid.x;
	mov.u32 	%r21, %ctaid.x;
	mov.u32 	%r22, %tid.x;
	mad.lo.s32 	%r1, %r20, %r21, %r22;
	setp.ge.s32 	%p1, %r1, %r18;
	@%p1 bra 	$L__BB1_11;
	cvt.rn.f64.s32 	%fd23, %r1;
	mul.f64 	%fd24, %fd23, 0d400921FB54442D18;
	shl.b32 	%r23, %r18, 1;
	cvt.rn.f64.s32 	%fd25, %r23;
	div.rn.f64 	%fd1, %fd24, %fd25;
	abs.f64 	%fd2, %fd1;
	setp.neu.f64 	%p2, %fd2, 0d7FF0000000000000;
	@%p2 bra 	$L__BB1_3;
	mov.f64 	%fd31, 0d0000000000000000;
	mul.rn.f64 	%fd134, %fd1, %fd31;
	mov.b32 	%r46, 1;
	bra.uni 	$L__BB1_6;
$L__BB1_3:
	mul.f64 	%fd26, %fd1, 0d3FE45F306DC9C883;
	cvt.rni.s32.f64 	%r45, %fd26;
	cvt.rn.f64.s32 	%fd27, %r45;
	fma.rn.f64 	%fd28, %fd27, 0dBFF921FB54442D18, %fd1;
	fma.rn.f64 	%fd29, %fd27, 0dBC91A62633145C00, %fd28;
	fma.rn.f64 	%fd134, %fd27, 0dB97B839A252049C0, %fd29;
	setp.ltu.f64 	%p3, %fd2, 0d41E0000000000000;
	@%p3 bra 	$L__BB1_5;
	{ // callseq 4, 0
	.param .b64 param0;
	st.param.f64 	[param0], %fd1;
	.param .align 16 .b8 retval0[16];
	call.uni (retval0), 
	__internal_trig_reduction_slowpathd, 
	(
	param0
	);
	ld.param.f64 	%fd134, [retval0];
	ld.param.b32 	%r45, [retval0+8];
	} // callseq 4
$L__BB1_5:
	add.s32 	%r46, %r45, 1;
$L__BB1_6:
	setp.neu.f64 	%p4, %fd2, 0d7FF0000000000000;
	shl.b32 	%r26, %r46, 6;
	cvt.u64.u32 	%rd3, %r26;
	and.b64  	%rd4, %rd3, 64;
	mov.u64 	%rd5, __cudart_sin_cos_coeffs;
	add.s64 	%rd6, %rd5, %rd4;
	mul.rn.f64 	%fd32, %fd134, %fd134;
	and.b32  	%r27, %r46, 1;
	setp.eq.b32 	%p5, %r27, 1;
	selp.f64 	%fd33, 0dBDA8FF8320FD8164, 0d3DE5DB65F9785EBA, %p5;
	ld.global.nc.v2.f64 	{%fd34, %fd35}, [%rd6];
	fma.rn.f64 	%fd36, %fd33, %fd32, %fd34;
	fma.rn.f64 	%fd37, %fd36, %fd32, %fd35;
	ld.global.nc.v2.f64 	{%fd38, %fd39}, [%rd6+16];
	fma.rn.f64 	%fd40, %fd37, %fd32, %fd38;
	fma.rn.f64 	%fd41, %fd40, %fd32, %fd39;
	ld.global.nc.v2.f64 	{%fd42, %fd43}, [%rd6+32];
	fma.rn.f64 	%fd44, %fd41, %fd32, %fd42;
	fma.rn.f64 	%fd45, %fd44, %fd32, %fd43;
	fma.rn.f64 	%fd46, %fd45, %fd134, %fd134;
	fma.rn.f64 	%fd47, %fd45, %fd32, 0d3FF0000000000000;
	selp.f64 	%fd48, %fd47, %fd46, %p5;
	and.b32  	%r28, %r46, 2;
	setp.eq.s32 	%p6, %r28, 0;
	mov.f64 	%fd49, 0d0000000000000000;
	sub.f64 	%fd50, %fd49, %fd48;
	selp.f64 	%fd51, %fd48, %fd50, %p6;
	cvt.rn.f32.f64 	%f1, %fd51;
	@%p4 bra 	$L__BB1_8;
	mov.f64 	%fd57, 0d0000000000000000;
	mul.rn.f64 	%fd135, %fd1, %fd57;
	mov.b32 	%r47, 0;
	bra.uni 	$L__BB1_10;
$L__BB1_8:
	mul.f64 	%fd52, %fd1, 0d3FE45F306DC9C883;
	cvt.rni.s32.f64 	%r47, %fd52;
	cvt.rn.f64.s32 	%fd53, %r47;
	fma.rn.f64 	%fd54, %fd53, 0dBFF921FB54442D18, %fd1;
	fma.rn.f64 	%fd55, %fd53, 0dBC91A62633145C00, %fd54;
	fma.rn.f64 	%fd135, %fd53, 0dB97B839A252049C0, %fd55;
	setp.ltu.f64 	%p7, %fd2, 0d41E0000000000000;
	@%p7 bra 	$L__BB1_10;
	{ // callseq 5, 0
	.param .b64 param0;
	st.param.f64 	[param0], %fd1;
	.param .align 16 .b8 retval0[16];
	call.uni (retval0), 
	__internal_trig_reduction_slowpathd, 
	(
	param0
	);
	ld.param.f64 	%fd135, [retval0];
	ld.param.b32 	%r47, [retval0+8];
	} // callseq 5
$L__BB1_10:
	shl.b32 	%r31, %r47, 6;
	cvt.u64.u32 	%rd7, %r31;
	and.b64  	%rd8, %rd7, 64;
	add.s64 	%rd10, %rd5, %rd8;
	mul.rn.f64 	%fd58, %fd135, %fd135;
	and.b32  	%r32, %r47, 1;
	setp.eq.b32 	%p8, %r32, 1;
	selp.f64 	%fd59, 0dBDA8FF8320FD8164, 0d3DE5DB65F9785EBA, %p8;
	ld.global.nc.v2.f64 	{%fd60, %fd61}, [%rd10];
	fma.rn.f64 	%fd62, %fd59, %fd58, %fd60;
	fma.rn.f64 	%fd63, %fd62, %fd58, %fd61;
	ld.global.nc.v2.f64 	{%fd64, %fd65}, [%rd10+16];
	fma.rn.f64 	%fd66, %fd63, %fd58, %fd64;
	fma.rn.f64 	%fd67, %fd66, %fd58, %fd65;
	ld.global.nc.v2.f64 	{%fd68, %fd69}, [%rd10+32];
	fma.rn.f64 	%fd70, %fd67, %fd58, %fd68;
	fma.rn.f64 	%fd71, %fd70, %fd58, %fd69;
	fma.rn.f64 	%fd72, %fd71, %fd135, %fd135;
	fma.rn.f64 	%fd73, %fd71, %fd58, 0d3FF0000000000000;
	selp.f64 	%fd74, %fd73, %fd72, %p8;
	and.b32  	%r33, %r47, 2;
	setp.eq.s32 	%p9, %r33, 0;
	mov.f64 	%fd75, 0d0000000000000000;
	sub.f64 	%fd76, %fd75, %fd74;
	selp.f64 	%fd77, %fd74, %fd76, %p9;
	cvt.rn.f32.f64 	%f3, %fd77;
	neg.f32 	%f4, %f3;
	cvta.to.global.u64 	%rd11, %rd1;
	mul.wide.s32 	%rd12, %r1, 8;
	add.s64 	%rd13, %rd11, %rd12;
	st.global.v2.f32 	[%rd13], {%f1, %f4};
$L__BB1_11:
	setp.ge.s32 	%p10, %r1, %r19;
	@%p10 bra 	$L__BB1_22;
	cvt.rn.f64.s32 	%fd78, %r1;
	mul.f64 	%fd79, %fd78, 0d400921FB54442D18;
	shl.b32 	%r34, %r19, 1;
	cvt.rn.f64.s32 	%fd80, %r34;
	div.rn.f64 	%fd12, %fd79, %fd80;
	abs.f64 	%fd13, %fd12;
	setp.neu.f64 	%p11, %fd13, 0d7FF0000000000000;
	@%p11 bra 	$L__BB1_14;
	mov.f64 	%fd86, 0d0000000000000000;
	mul.rn.f64 	%fd137, %fd12, %fd86;
	mov.b32 	%r49, 1;
	bra.uni 	$L__BB1_17;
$L__BB1_14:
	mul.f64 	%fd81, %fd12, 0d3FE45F306DC9C883;
	cvt.rni.s32.f64 	%r48, %fd81;
	cvt.rn.f64.s32 	%fd82, %r48;
	fma.rn.f64 	%fd83, %fd82, 0dBFF921FB54442D18, %fd12;
	fma.rn.f64 	%fd84, %fd82, 0dBC91A62633145C00, %fd83;
	fma.rn.f64 	%fd137, %fd82, 0dB97B839A252049C0, %fd84;
	setp.ltu.f64 	%p12, %fd13, 0d41E0000000000000;
	@%p12 bra 	$L__BB1_16;
	{ // callseq 6, 0
	.param .b64 param0;
	st.param.f64 	[param0], %fd12;
	.param .align 16 .b8 retval0[16];
	call.uni (retval0), 
	__internal_trig_reduction_slowpathd, 
	(
	param0
	);
	ld.param.f64 	%fd137, [retval0];
	ld.param.b32 	%r48, [retval0+8];
	} // callseq 6
$L__BB1_16:
	add.s32 	%r49, %r48, 1;
$L__BB1_17:
	setp.neu.f64 	%p13, %fd13, 0d7FF0000000000000;
	shl.b32 	%r37, %r49, 6;
	cvt.u64.u32 	%rd14, %r37;
	and.b64  	%rd15, %rd14, 64;
	mov.u64 	%rd16, __cudart_sin_cos_coeffs;
	add.s64 	%rd17, %rd16, %rd15;
	mul.rn.f64 	%fd87, %fd137, %fd137;
	and.b32  	%r38, %r49, 1;
	setp.eq.b32 	%p14, %r38, 1;
	selp.f64 	%fd88, 0dBDA8FF8320FD8164, 0d3DE5DB65F9785EBA, %p14;
	ld.global.nc.v2.f64 	{%fd89, %fd90}, [%rd17];
	fma.rn.f64 	%fd91, %fd88, %fd87, %fd89;
	fma.rn.f64 	%fd92, %fd91, %fd87, %fd90;
	ld.global.nc.v2.f64 	{%fd93, %fd94}, [%rd17+16];
	fma.rn.f64 	%fd95, %fd92, %fd87, %fd93;
	fma.rn.f64 	%fd96, %fd95, %fd87, %fd94;
	ld.global.nc.v2.f64 	{%fd97, %fd98}, [%rd17+32];
	fma.rn.f64 	%fd99, %fd96, %fd87, %fd97;
	fma.rn.f64 	%fd100, %fd99, %fd87, %fd98;
	fma.rn.f64 	%fd101, %fd100, %fd137, %fd137;
	fma.rn.f64 	%fd102, %fd100, %fd87, 0d3FF0000000000000;
	selp.f64 	%fd103, %fd102, %fd101, %p14;
	and.b32  	%r39, %r49, 2;
	setp.eq.s32 	%p15, %r39, 0;
	mov.f64 	%fd104, 0d0000000000000000;
	sub.f64 	%fd105, %fd104, %fd103;
	selp.f64 	%fd106, %fd103, %fd105, %p15;
	cvt.rn.f32.f64 	%f2, %fd106;
	@%p13 bra 	$L__BB1_19;
	mov.f64 	%fd112, 0d0000000000000000;
	mul.rn.f64 	%fd138, %fd12, %fd112;
	mov.b32 	%r50, 0;
	bra.uni 	$L__BB1_21;
$L__BB1_19:
	mul.f64 	%fd107, %fd12, 0d3FE45F306DC9C883;
	cvt.rni.s32.f64 	%r50, %fd107;
	cvt.rn.f64.s32 	%fd108, %r50;
	fma.rn.f64 	%fd109, %fd108, 0dBFF921FB54442D18, %fd12;
	fma.rn.f64 	%fd110, %fd108, 0dBC91A62633145C00, %fd109;
	fma.rn.f64 	%fd138, %fd108, 0dB97B839A252049C0, %fd110;
	setp.ltu.f64 	%p16, %fd13, 0d41E0000000000000;
	@%p16 bra 	$L__BB1_21;
	{ // callseq 7, 0
	.param .b64 param0;
	st.param.f64 	[param0], %fd12;
	.param .align 16 .b8 retval0[16];
	call.uni (retval0), 
	__internal_trig_reduction_slowpathd, 
	(
	param0
	);
	ld.param.f64 	%fd138, [retval0];
	ld.param.b32 	%r50, [retval0+8];
	} // callseq 7
$L__BB1_21:
	shl.b32 	%r42, %r50, 6;
	cvt.u64.u32 	%rd18, %r42;
	and.b64  	%rd19, %rd18, 64;
	add.s64 	%rd21, %rd16, %rd19;
	mul.rn.f64 	%fd113, %fd138, %fd138;
	and.b32  	%r43, %r50, 1;
	setp.eq.b32 	%p17, %r43, 1;
	selp.f64 	%fd114, 0dBDA8FF8320FD8164, 0d3DE5DB65F9785EBA, %p17;
	ld.global.nc.v2.f64 	{%fd115, %fd116}, [%rd21];
	fma.rn.f64 	%fd117, %fd114, %fd113, %fd115;
	fma.rn.f64 	%fd118, %fd117, %fd113, %fd116;
	ld.global.nc.v2.f64 	{%fd119, %fd120}, [%rd21+16];
	fma.rn.f64 	%fd121, %fd118, %fd113, %fd119;
	fma.rn.f64 	%fd122, %fd121, %fd113, %fd120;
	ld.global.nc.v2.f64 	{%fd123, %fd124}, [%rd21+32];
	fma.rn.f64 	%fd125, %fd122, %fd113, %fd123;
	fma.rn.f64 	%fd126, %fd125, %fd113, %fd124;
	fma.rn.f64 	%fd127, %fd126, %fd138, %fd138;
	fma.rn.f64 	%fd128, %fd126, %fd113, 0d3FF0000000000000;
	selp.f64 	%fd129, %fd128, %fd127, %p17;
	and.b32  	%r44, %r50, 2;
	setp.eq.s32 	%p18, %r44, 0;
	mov.f64 	%fd130, 0d0000000000000000;
	sub.f64 	%fd131, %fd130, %fd129;
	selp.f64 	%fd132, %fd129, %fd131, %p18;
	cvt.rn.f32.f64 	%f5, %fd132;
	neg.f32 	%f6, %f5;
	cvta.to.global.u64 	%rd22, %rd2;
	mul.wide.s32 	%rd23, %r1, 8;
	add.s64 	%rd24, %rd22, %rd23;
	st.global.v2.f32 	[%rd24], {%f2, %f6};
$L__BB1_22:
	ret;

}
	// .globl	_Z12reorderInputIfEvPKT_PS0_ii
.visible .entry _Z12reorderInputIfEvPKT_PS0_ii(
	.param .u64 .ptr .align 1 _Z12reorderInputIfEvPKT_PS0_ii_param_0,
	.param .u64 .ptr .align 1 _Z12reorderInputIfEvPKT_PS0_ii_param_1,
	.param .u32 _Z12reorderInputIfEvPKT_PS0_ii_param_2,
	.param .u32 _Z12reorderInputIfEvPKT_PS0_ii_param_3
)
{
	.reg .pred 	%p<9>;
	.reg .b32 	%r<43>;
	.reg .b32 	%f<2>;
	.reg .b64 	%rd<9>;

	ld.param.u64 	%rd1, [_Z12reorderInputIfEvPKT_PS0_ii_param_0];
	ld.param.u64 	%rd2, [_Z12reorderInputIfEvPKT_PS0_ii_param_1];
	ld.param.u32 	%r8, [_Z12reorderInputIfEvPKT_PS0_ii_param_2];
	ld.param.u32 	%r9, [_Z12reorderInputIfEvPKT_PS0_ii_param_3];
	mov.u32 	%r10, %ntid.x;
	mov.u32 	%r11, %ctaid.x;
	mov.u32 	%r12, %tid.x;
	mad.lo.s32 	%r1, %r10, %r11, %r12;
	mov.u32 	%r13, %ntid.y;
	mov.u32 	%r14, %ctaid.y;
	mov.u32 	%r15, %tid.y;
	mad.lo.s32 	%r2, %r13, %r14, %r15;
	setp.le.s32 	%p1, %r8, %r2;
	setp.le.s32 	%p2, %r9, %r1;
	or.pred  	%p3, %p1, %p2;
	@%p3 bra 	$L__BB2_9;
	shr.u32 	%r17, %r8, 1;
	setp.lt.u32 	%p4, %r2, %r17;
	selp.b32 	%r18, 2, 0, %p4;
	shr.u32 	%r19, %r9, 31;
	add.s32 	%r20, %r9, %r19;
	shr.s32 	%r21, %r20, 1;
	setp.lt.s32 	%p5, %r1, %r21;
	selp.u32 	%r22, 1, 0, %p5;
	or.b32  	%r16, %r18, %r22;
	setp.gt.s32 	%p6, %r16, 1;
	@%p6 bra 	$L__BB2_6;
	setp.eq.s32 	%p8, %r16, 0;
	@%p8 bra 	$L__BB2_3;
	bra.uni 	$L__BB2_4;
$L__BB2_3:
	sub.s32 	%r35, %r8, %r2;
	shl.b32 	%r36, %r35, 1;
	add.s32 	%r37, %r36, -1;
	sub.s32 	%r38, %r9, %r1;
	shl.b32 	%r39, %r38, 1;
	mad.lo.s32 	%r40, %r37, %r9, %r39;
	add.s32 	%r42, %r40, -1;
	bra.uni 	$L__BB2_8;
$L__BB2_4:
	sub.s32 	%r31, %r8, %r2;
	shl.b32 	%r32, %r31, 1;
	add.s32 	%r33, %r32, -1;
	shl.b32 	%r34, %r1, 1;
	mad.lo.s32 	%r42, %r33, %r9, %r34;
	bra.uni 	$L__BB2_8;
$L__BB2_5:
	sub.s32 	%r26, %r9, %r1;
	shl.b32 	%r27, %r26, 1;
	mul.lo.s32 	%r28, %r2, %r9;
	shl.b32 	%r29, %r28, 1;
	add.s32 	%r30, %r29, %r27;
	add.s32 	%r42, %r30, -1;
	bra.uni 	$L__BB2_8;
$L__BB2_6:
	setp.eq.s32 	%p7, %r16, 2;
	@%p7 bra 	$L__BB2_5;
	shl.b32 	%r23, %r1, 1;
	mul.lo.s32 	%r24, %r2, %r9;
	shl.b32 	%r25, %r24, 1;
	add.s32 	%r42, %r25, %r23;
$L__BB2_8:
	cvta.to.global.u64 	%rd3, %rd1;
	mul.wide.s32 	%rd4, %r42, 4;
	add.s64 	%rd5, %rd3, %rd4;
	ld.global.f32 	%f1, [%rd5];
	mad.lo.s32 	%r41, %r9, %r2, %r1;
	cvta.to.global.u64 	%rd6, %rd2;
	mul.wide.s32 	%rd7, %r41, 4;
	add.s64 	%rd8, %rd6, %rd7;
	st.global.f32 	[%rd8], %f1;
$L__BB2_9:
	ret;

}
	// .globl	_Z14computeMulExpkIf6float2EvPKT0_PT_iiS3_S3_
.visible .entry _Z14computeMulExpkIf6float2EvPKT0_PT_iiS3_S3_(
	.param .u64 .ptr .align 1 _Z14computeMulExpkIf6float2EvPKT0_PT_iiS3_S3__param_0,
	.param .u64 .ptr .align 1 _Z14computeMulExpkIf6float2EvPKT0_PT_iiS3_S3__param_1,
	.param .u32 _Z14computeMulExpkIf6float2EvPKT0_PT_iiS3_S3__param_2,
	.param .u32 _Z14computeMulExpkIf6float2EvPKT0_PT_iiS3_S3__param_3,
	.param .u64 .ptr .align 1 _Z14computeMulExpkIf6float2EvPKT0_PT_iiS3_S3__param_4,
	.param .u64 .ptr .align 1 _Z14computeMulExpkIf6float2EvPKT0_PT_iiS3_S3__param_5
)
.maxntid 512
.minnctapersm 2
{
	.reg .pred 	%p<7>;
	.reg .b32 	%r<32>;
	.reg .b32 	%f<55>;
	.reg .b64 	%rd<33>;
	.reg .b64 	%fd<9>;

	ld.param.u64 	%rd5, [_Z14computeMulExpkIf6float2EvPKT0_PT_iiS3_S3__param_0];
	ld.param.u64 	%rd6, [_Z14computeMulExpkIf6float2EvPKT0_PT_iiS3_S3__param_1];
	ld.param.u32 	%r4, [_Z14computeMulExpkIf6float2EvPKT0_PT_iiS3_S3__param_2];
	ld.param.u32 	%r5, [_Z14computeMulExpkIf6float2EvPKT0_PT_iiS3_S3__param_3];
	ld.param.u64 	%rd7, [_Z14computeMulExpkIf6float2EvPKT0_PT_iiS3_S3__param_4];
	ld.param.u64 	%rd8, [_Z14computeMulExpkIf6float2EvPKT0_PT_iiS3_S3__param_5];
	cvta.to.global.u64 	%rd1, %rd6;
	cvta.to.global.u64 	%rd2, %rd8;
	cvta.to.global.u64 	%rd3, %rd7;
	cvta.to.global.u64 	%rd4, %rd5;
	mov.u32 	%r6, %ntid.x;
	mov.u32 	%r7, %ctaid.x;
	mov.u32 	%r8, %tid.x;
	mad.lo.s32 	%r1, %r6, %r7, %r8;
	mov.u32 	%r9, %ntid.y;
	mov.u32 	%r10, %ctaid.y;
	mov.u32 	%r11, %tid.y;
	mad.lo.s32 	%r2, %r9, %r10, %r11;
	setp.le.s32 	%p1, %r4, %r2;
	setp.le.s32 	%p2, %r5, %r1;
	or.pred  	%p3, %p1, %p2;
	@%p3 bra 	$L__BB3_10;
	setp.ne.s32 	%p4, %r2, 0;
	@%p4 bra 	$L__BB3_6;
	shr.u32 	%r27, %r5, 31;
	add.s32 	%r28, %r5, %r27;
	shr.s32 	%r29, %r28, 1;
	setp.gt.s32 	%p6, %r1, %r29;
	@%p6 bra 	$L__BB3_4;
	mul.wide.s32 	%rd25, %r1, 8;
	add.s64 	%rd26, %rd4, %rd25;
	ld.global.v2.f32 	{%f52, %f51}, [%rd26];
	bra.uni 	$L__BB3_5;
$L__BB3_4:
	sub.s32 	%r30, %r5, %r1;
	mul.wide.s32 	%rd27, %r30, 8;
	add.s64 	%rd28, %rd4, %rd27;
	ld.global.v2.f32 	{%f52, %f44}, [%rd28];
	neg.f32 	%f51, %f44;
$L__BB3_5:
	mul.wide.s32 	%rd29, %r1, 8;
	add.s64 	%rd30, %rd2, %rd29;
	ld.global.nc.v2.f32 	{%f45, %f46}, [%rd30];
	mul.f32 	%f47, %f52, %f45;
	mul.f32 	%f48, %f51, %f46;
	sub.f32 	%f49, %f47, %f48;
	cvt.f64.f32 	%fd5, %f49;
	mul.f64 	%fd6, %fd5, 0d4010000000000000;
	mul.lo.s32 	%r31, %r5, %r4;
	cvt.rn.f64.s32 	%fd7, %r31;
	div.rn.f64 	%fd8, %fd6, %fd7;
	cvt.rn.f32.f64 	%f50, %fd8;
	mul.wide.s32 	%rd31, %r1, 4;
	add.s64 	%rd32, %rd1, %rd31;
	st.global.f32 	[%rd32], %f50;
	bra.uni 	$L__BB3_10;
$L__BB3_6:
	shr.u32 	%r12, %r5, 31;
	add.s32 	%r13, %r5, %r12;
	shr.s32 	%r3, %r13, 1;
	setp.gt.s32 	%p5, %r1, %r3;
	@%p5 bra 	$L__BB3_8;
	mad.lo.s32 	%r14, %r2, %r3, %r2;
	add.s32 	%r15, %r14, %r1;
	mul.wide.s32 	%rd9, %r15, 8;
	add.s64 	%rd10, %rd4, %rd9;
	ld.global.v2.f32 	{%f13, %f14}, [%rd10];
	sub.s32 	%r16, %r4, %r2;
	mad.lo.s32 	%r17, %r16, %r3, %r16;
	add.s32 	%r18, %r17, %r1;
	mul.wide.s32 	%rd11, %r18, 8;
	add.s64 	%rd12, %rd4, %rd11;
	ld.global.v2.f32 	{%f15, %f16}, [%rd12];
	mul.wide.u32 	%rd13, %r2, 8;
	add.s64 	%rd14, %rd3, %rd13;
	ld.global.nc.v2.f32 	{%f17, %f18}, [%rd14];
	add.f32 	%f19, %f13, %f15;
	sub.f32 	%f20, %f16, %f14;
	mul.f32 	%f21, %f20, %f18;
	fma.rn.f32 	%f54, %f19, %f17, %f21;
	add.f32 	%f22, %f14, %f16;
	sub.f32 	%f23, %f13, %f15;
	mul.f32 	%f24, %f23, %f18;
	fma.rn.f32 	%f53, %f22, %f17, %f24;
	bra.uni 	$L__BB3_9;
$L__BB3_8:
	sub.s32 	%r19, %r4, %r2;
	sub.s32 	%r20, %r5, %r1;
	mad.lo.s32 	%r21, %r19, %r3, %r19;
	add.s32 	%r22, %r21, %r20;
	mul.wide.s32 	%rd15, %r22, 8;
	add.s64 	%rd16, %rd4, %rd15;
	ld.global.v2.f32 	{%f25, %f26}, [%rd16];
	mad.lo.s32 	%r23, %r2, %r3, %r2;
	add.s32 	%r24, %r23, %r20;
	mul.wide.s32 	%rd17, %r24, 8;
	add.s64 	%rd18, %rd4, %rd17;
	ld.global.v2.f32 	{%f27, %f28}, [%rd18];
	mul.wide.u32 	%rd19, %r2, 8;
	add.s64 	%rd20, %rd3, %rd19;
	ld.global.nc.v2.f32 	{%f29, %f30}, [%rd20];
	add.f32 	%f31, %f25, %f27;
	sub.f32 	%f32, %f26, %f28;
	mul.f32 	%f33, %f32, %f30;
	fma.rn.f32 	%f54, %f31, %f29, %f33;
	sub.f32 	%f34, %f25, %f27;
	mul.f32 	%f35, %f34, %f30;
	add.f32 	%f36, %f26, %f28;
	mul.f32 	%f37, %f36, %f29;
	sub.f32 	%f53, %f35, %f37;
$L__BB3_9:
	mul.wide.s32 	%rd21, %r1, 8;
	add.s64 	%rd22, %rd2, %rd21;
	ld.global.nc.v2.f32 	{%f38, %f39}, [%rd22];
	mul.f32 	%f40, %f54, %f38;
	mul.f32 	%f41, %f53, %f39;
	sub.f32 	%f42, %f40, %f41;
	cvt.f64.f32 	%fd1, %f42;
	add.f64 	%fd2, %fd1, %fd1;
	mul.lo.s32 	%r25, %r5, %r4;
	cvt.rn.f64.s32 	%fd3, %r25;
	div.rn.f64 	%fd4, %fd2, %fd3;
	cvt.rn.f32.f64 	%f43, %fd4;
	mad.lo.s32 	%r26, %r5, %r2, %r1;
	mul.wide.s32 	%rd23, %r26, 4;
	add.s64 	%rd24, %rd1, %rd23;
	st.global.f32 	[%rd24], %f43;
$L__BB3_10:
	ret;

}
.func  (.param .align 16 .b8 func_retval0[16]) __internal_trig_reduction_slowpathd(
	.param .b64 __internal_trig_reduction_slowpathd_param_0
)
{
	.local .align 8 .b8 	__local_depot4[40];
	.reg .b64 	%SP;
	.reg .b64 	%SPL;
	.reg .pred 	%p<10>;
	.reg .b32 	%r<47>;
	.reg .b64 	%rd<74>;
	.reg .b64 	%fd<5>;

	mov.u64 	%SPL, __local_depot4;
	ld.param.f64 	%fd4, [__internal_trig_reduction_slowpathd_param_0];
	add.u64 	%rd1, %SPL, 0;
	{
	.reg .b32 %temp; 
	mov.b64 	{%temp, %r1}, %fd4;
	}
	shr.u32 	%r2, %r1, 20;
	and.b32  	%r3, %r2, 2047;
	setp.eq.s32 	%p1, %r3, 2047;
	mov.b32 	%r46, 0;
	@%p1 bra 	$L__BB4_9;
	add.s32 	%r20, %r3, -1024;
	mov.b64 	%rd20, %fd4;
	shl.b64 	%rd2, %rd20, 11;
	shr.u32 	%r4, %r20, 6;
	sub.s32 	%r45, 15, %r4;
	sub.s32 	%r21, 19, %r4;
	setp.lt.u32 	%p2, %r20, 128;
	selp.b32 	%r6, 18, %r21, %p2;
	setp.ge.s32 	%p3, %r45, %r6;
	mov.b64 	%rd70, 0;
	@%p3 bra 	$L__BB4_4;
	add.s32 	%r23, %r6, %r4;
	neg.s32 	%r43, %r23;
	or.b64  	%rd3, %rd2, -9223372036854775808;
	mov.b64 	%rd70, 0;
	mov.b32 	%r42, 0;
	mov.u64 	%rd25, __cudart_i2opi_d;
	mov.u32 	%r44, %r45;
$L__BB4_3:
	.pragma "nounroll";
	mul.wide.s32 	%rd22, %r42, 8;
	add.s64 	%rd23, %rd1, %rd22;
	mul.wide.s32 	%rd24, %r44, 8;
	add.s64 	%rd26, %rd25, %rd24;
	ld.global.nc.u64 	%rd27, [%rd26];
	{
	.reg .u32 %r0, %r1, %r2, %r3, %alo, %ahi, %blo, %bhi, %clo, %chi;
	mov.b64 	{%alo,%ahi}, %rd27;
	mov.b64 	{%blo,%bhi}, %rd3;
	mov.b64 	{%clo,%chi}, %rd70;
	mad.lo.cc.u32 	%r0, %alo, %blo, %clo;
	madc.hi.cc.u32 	%r1, %alo, %blo, %chi;
	madc.hi.u32 	%r2, %alo, %bhi, 0;
	mad.lo.cc.u32 	%r1, %alo, %bhi, %r1;
	madc.hi.cc.u32 	%r2, %ahi, %blo, %r2;
	madc.hi.u32 	%r3, %ahi, %bhi, 0;
	mad.lo.cc.u32 	%r1, %ahi, %blo, %r1;
	madc.lo.cc.u32 	%r2, %ahi, %bhi, %r2;
	addc.u32 	%r3, %r3, 0;
	mov.b64 	%rd28, {%r0,%r1};
	mov.b64 	%rd70, {%r2,%r3};
	}
	st.local.u64 	[%rd23], %rd28;
	add.s32 	%r44, %r44, 1;
	add.s32 	%r43, %r43, 1;
	add.s32 	%r42, %r42, 1;
	setp.ne.s32 	%p4, %r43, -15;
	mov.u32 	%r45, %r6;
	@%p4 bra 	$L__BB4_3;
$L__BB4_4:
	cvt.s64.s32 	%rd29, %r45;
	cvt.u64.u32 	%rd30, %r4;
	add.s64 	%rd31, %rd30, %rd29;
	shl.b64 	%rd32, %rd31, 3;
	add.s64 	%rd33, %rd1, %rd32;
	st.local.u64 	[%rd33+-120], %rd70;
	and.b32  	%r15, %r2, 63;
	ld.local.u64 	%rd72, [%rd1+16];
	ld.local.u64 	%rd71, [%rd1+24];
	setp.eq.s32 	%p5, %r15, 0;
	@%p5 bra 	$L__BB4_6;
	shl.b64 	%rd34, %rd71, %r15;
	shr.u64 	%rd35, %rd72, 1;
	xor.b32  	%r24, %r15, 63;
	shr.u64 	%rd36, %rd35, %r24;
	or.b64  	%rd71, %rd34, %rd36;
	ld.local.u64 	%rd37, [%rd1+8];
	shl.b64 	%rd38, %rd72, %r15;
	shr.u64 	%rd39, %rd37, 1;
	shr.u64 	%rd40, %rd39, %r24;
	or.b64  	%rd72, %rd38, %rd40;
$L__BB4_6:
	and.b32  	%r25, %r1, -2147483648;
	shr.u64 	%rd41, %rd71, 62;
	cvt.u32.u64 	%r26, %rd41;
	mov.b64 	{%r27, %r28}, %rd71;
	mov.b64 	{%r29, %r30}, %rd72;
	shf.l.wrap.b32 	%r31, %r30, %r27, 2;
	shf.l.wrap.b32 	%r32, %r27, %r28, 2;
	mov.b64 	%rd42, {%r31, %r32};
	shl.b64 	%rd43, %rd72, 2;
	shr.u64 	%rd44, %rd42, 63;
	cvt.u32.u64 	%r33, %rd44;
	add.s32 	%r34, %r33, %r26;
	setp.eq.s32 	%p6, %r25, 0;
	neg.s32 	%r35, %r34;
	selp.b32 	%r46, %r34, %r35, %p6;
	setp.gt.s64 	%p7, %rd42, -1;
	mov.b64 	%rd45, 0;
	{
	.reg .u32 %r0, %r1, %r2, %r3, %a0, %a1, %a2, %a3, %b0, %b1, %b2, %b3;
	mov.b64 	{%a0,%a1}, %rd45;
	mov.b64 	{%a2,%a3}, %rd45;
	mov.b64 	{%b0,%b1}, %rd43;
	mov.b64 	{%b2,%b3}, %rd42;
	sub.cc.u32 	%r0, %a0, %b0;
	subc.cc.u32 	%r1, %a1, %b1;
	subc.cc.u32 	%r2, %a2, %b2;
	subc.u32 	%r3, %a3, %b3;
	mov.b64 	%rd46, {%r0,%r1};
	mov.b64 	%rd47, {%r2,%r3};
	}
	xor.b32  	%r36, %r25, -2147483648;
	selp.b64 	%rd73, %rd42, %rd47, %p7;
	selp.b64 	%rd14, %rd43, %rd46, %p7;
	selp.b32 	%r17, %r25, %r36, %p7;
	clz.b64 	%r37, %rd73;
	cvt.u64.u32 	%rd15, %r37;
	setp.eq.s32 	%p8, %r37, 0;
	@%p8 bra 	$L__BB4_8;
	cvt.u32.u64 	%r38, %rd15;
	and.b32  	%r39, %r38, 63;
	shl.b64 	%rd48, %rd73, %r39;
	shr.u64 	%rd49, %rd14, 1;
	not.b32 	%r40, %r38;
	and.b32  	%r41, %r40, 63;
	shr.u64 	%rd50, %rd49, %r41;
	or.b64  	%rd73, %rd48, %rd50;
$L__BB4_8:
	mov.b64 	%rd51, -3958705157555305931;
	{
	.reg .u32 %r0, %r1, %r2, %r3, %alo, %ahi, %blo, %bhi;
	mov.b64 	{%alo,%ahi}, %rd73;
	mov.b64 	{%blo,%bhi}, %rd51;
	mul.lo.u32 	%r0, %alo, %blo;
	mul.hi.u32 	%r1, %alo, %blo;
	mad.lo.cc.u32 	%r1, %alo, %bhi, %r1;
	madc.hi.u32 	%r2, %alo, %bhi, 0;
	mad.lo.cc.u32 	%r1, %ahi, %blo, %r1;
	madc.hi.cc.u32 	%r2, %ahi, %blo, %r2;
	madc.hi.u32 	%r3, %ahi, %bhi, 0;
	mad.lo.cc.u32 	%r2, %ahi, %bhi, %r2;
	addc.u32 	%r3, %r3, 0;
	mov.b64 	%rd52, {%r0,%r1};
	mov.b64 	%rd53, {%r2,%r3};
	}
	setp.gt.s64 	%p9, %rd53, 0;
	{
	.reg .u32 %r0, %r1, %r2, %r3, %a0, %a1, %a2, %a3, %b0, %b1, %b2, %b3;
	mov.b64 	{%a0,%a1}, %rd52;
	mov.b64 	{%a2,%a3}, %rd53;
	mov.b64 	{%b0,%b1}, %rd52;
	mov.b64 	{%b2,%b3}, %rd53;
	add.cc.u32 	%r0, %a0, %b0;
	addc.cc.u32 	%r1, %a1, %b1;
	addc.cc.u32 	%r2, %a2, %b2;
	addc.u32 	%r3, %a3, %b3;
	mov.b64 	%rd54, {%r0,%r1};
	mov.b64 	%rd55, {%r2,%r3};
	}
	selp.b64 	%rd56, %rd55, %rd53, %p9;
	selp.s64 	%rd57, -1, 0, %p9;
	sub.s64 	%rd58, %rd57, %rd15;
	cvt.u64.u32 	%rd59, %r17;
	shl.b64 	%rd60, %rd59, 32;
	add.s64 	%rd61, %rd56, 1;
	shr.u64 	%rd62, %rd61, 10;
	add.s64 	%rd63, %rd62, 1;
	shr.u64 	%rd64, %rd63, 1;
	shl.b64 	%rd65, %rd58, 52;
	add.s64 	%rd66, %rd65, %rd64;
	add.s64 	%rd67, %rd66, 4602678819172646912;
	or.b64  	%rd68, %rd67, %rd60;
	mov.b64 	%fd4, %rd68;
$L__BB4_9:
	st.param.f64 	[func_retval0], %fd4;
	st.param.b32 	[func_retval0+8], %r46;
	ret;

}


// ===== COMPILED SASS (sm_100) =====

	.target	sm_100

	.elftype	@"ET_EXEC"


//--------------------- .note.nv.tkinfo           --------------------------
	.section	.note.nv.tkinfo,"",@"SHT_NOTE"
	.sectionflags	@"SHF_NOTE_NV_TKINFO"
	.tkinfo
        /*0018*/ 	.word	0x00000002
        /*0030*/ 	.string	""
        /*0030*/ 	.string	"ptxas"
        /*0030*/ 	.string	"Cuda compilation tools, release 13.0, V13.0.88"
        /*0030*/ 	.string	"Build cuda_13.0.r13.0/compiler.36424714_0"
        /*0030*/ 	.string	"-arch sm_100 -m 64 "



//--------------------- .note.nv.cuinfo           --------------------------
	.section	.note.nv.cuinfo,"",@"SHT_NOTE"
	.sectionflags	@"SHF_NOTE_NV_CUINFO"
        /*0018*/ 	.short	0x0002
        /*001a*/ 	.short	0x0064
        /*001c*/ 	.short	0x0082
	.zero		2


//--------------------- .nv.info                  --------------------------
	.section	.nv.info,"",@"SHT_CUDA_INFO"
	.align	4


	//----- nvinfo : EIATTR_REGCOUNT
	.align		4
        /*0000*/ 	.byte	0x04, 0x2f
        /*0002*/ 	.short	(.L_3 - .L_2)
	.align		4
.L_2:
        /*0004*/ 	.word	index@(_Z14precomputeExpkP7double2S0_ii)
        /*0008*/ 	.word	0x0000001e


	//----- nvinfo : EIATTR_FRAME_SIZE
	.align		4
.L_3:
        /*000c*/ 	.byte	0x04, 0x11
        /*000e*/ 	.short	(.L_5 - .L_4)
	.align		4
.L_4:
        /*0010*/ 	.word	index@($_Z14precomputeExpkP7double2S0_ii$__internal_trig_reduction_slowpathd)
        /*0014*/ 	.word	0x00000028


	//----- nvinfo : EIATTR_FRAME_SIZE
	.align		4
.L_5:
        /*0018*/ 	.byte	0x04, 0x11
        /*001a*/ 	.short	(.L_7 - .L_6)
	.align		4
.L_6:
        /*001c*/ 	.word	index@($__internal_2_$__cuda_sm20_div_rn_f64_full)
        /*0020*/ 	.word	0x00000028


	//----- nvinfo : EIATTR_FRAME_SIZE
	.align		4
.L_7:
        /*0024*/ 	.byte	0x04, 0x11
        /*0026*/ 	.short	(.L_9 - .L_8)
	.align		4
.L_8:
        /*0028*/ 	.word	index@(_Z14precomputeExpkP7double2S0_ii)
        /*002c*/ 	.word	0x00000028


	//----- nvinfo : EIATTR_REGCOUNT
	.align		4
.L_9:
        /*0030*/ 	.byte	0x04, 0x2f
        /*0032*/ 	.short	(.L_11 - .L_10)
	.align		4
.L_10:
        /*0034*/ 	.word	index@(_Z14precomputeExpkP6float2S0_ii)
        /*0038*/ 	.word	0x0000001c


	//----- nvinfo : EIATTR_FRAME_SIZE
	.align		4
.L_11:
        /*003c*/ 	.byte	0x04, 0x11
        /*003e*/ 	.short	(.L_13 - .L_12)
	.align		4
.L_12:
        /*0040*/ 	.word	index@($_Z14precomputeExpkP6float2S0_ii$__internal_trig_reduction_slowpathd)
        /*0044*/ 	.word	0x00000028


	//----- nvinfo : EIATTR_FRAME_SIZE
	.align		4
.L_13:
        /*0048*/ 	.byte	0x04, 0x11
        /*004a*/ 	.short	(.L_15 - .L_14)
	.align		4
.L_14:
        /*004c*/ 	.word	index@($__internal_1_$__cuda_sm20_div_rn_f64_full)
        /*0050*/ 	.word	0x00000028


	//----- nvinfo : EIATTR_FRAME_SIZE
	.align		4
.L_15:
        /*0054*/ 	.byte	0x04, 0x11
        /*0056*/ 	.short	(.L_17 - .L_16)
	.align		4
.L_16:
        /*0058*/ 	.word	index@(_Z14precomputeExpkP6float2S0_ii)
        /*005c*/ 	.word	0x00000028


	//----- nvinfo : EIATTR_REGCOUNT
	.align		4
.L_17:
        /*0060*/ 	.byte	0x04, 0x2f
        /*0062*/ 	.short	(.L_19 - .L_18)
	.align		4
.L_18:
        /*0064*/ 	.word	index@(_Z12reorderInputIfEvPKT_PS0_ii)
        /*0068*/ 	.word	0x0000000a


	//----- nvinfo : EIATTR_FRAME_SIZE
	.align		4
.L_19:
        /*006c*/ 	.byte	0x04, 0x11
        /*006e*/ 	.short	(.L_21 - .L_20)
	.align		4
.L_20:
        /*0070*/ 	.word	index@(_Z12reorderInputIfEvPKT_PS0_ii)
        /*0074*/ 	.word	0x00000000


	//----- nvinfo : EIATTR_REGCOUNT
	.align		4
.L_21:
        /*0078*/ 	.byte	0x04, 0x2f
        /*007a*/ 	.short	(.L_23 - .L_22)
	.align		4
.L_22:
        /*007c*/ 	.word	index@(_Z14computeMulExpkIf6float2EvPKT0_PT_iiS3_S3_)
        /*0080*/ 	.word	0x0000001a


	//----- nvinfo : EIATTR_FRAME_SIZE
	.align		4
.L_23:
        /*0084*/ 	.byte	0x04, 0x11
        /*0086*/ 	.short	(.L_25 - .L_24)
	.align		4
.L_24:
        /*0088*/ 	.word	index@($__internal_0_$__cuda_sm20_div_rn_f64_full)
        /*008c*/ 	.word	0x00000000


	//----- nvinfo : EIATTR_FRAME_SIZE
	.align		4
.L_25:
        /*0090*/ 	.byte	0x04, 0x11
        /*0092*/ 	.short	(.L_27 - .L_26)
	.align		4
.L_26:
        /*0094*/ 	.word	index@(_Z14computeMulExpkIf6float2EvPKT0_PT_iiS3_S3_)
        /*0098*/ 	.word	0x00000000


	//----- nvinfo : EIATTR_MIN_STACK_SIZE
	.align		4
.L_27:
        /*009c*/ 	.byte	0x04, 0x12
        /*009e*/ 	.short	(.L_29 - .L_28)
	.align		4
.L_28:
        /*00a0*/ 	.word	index@(_Z14computeMulExpkIf6float2EvPKT0_PT_iiS3_S3_)
        /*00a4*/ 	.word	0x00000000


	//----- nvinfo : EIATTR_MIN_STACK_SIZE
	.align		4
.L_29:
        /*00a8*/ 	.byte	0x04, 0x12
        /*00aa*/ 	.short	(.L_31 - .L_30)
	.align		4
.L_30:
        /*00ac*/ 	.word	index@(_Z12reorderInputIfEvPKT_PS0_ii)
        /*00b0*/ 	.word	0x00000000


	//----- nvinfo : EIATTR_MIN_STACK_SIZE
	.align		4
.L_31:
        /*00b4*/ 	.byte	0x04, 0x12
        /*00b6*/ 	.short	(.L_33 - .L_32)
	.align		4
.L_32:
        /*00b8*/ 	.word	index@(_Z14precomputeExpkP6float2S0_ii)
        /*00bc*/ 	.word	0x00000028


	//----- nvinfo : EIATTR_MIN_STACK_SIZE
	.align		4
.L_33:
        /*00c0*/ 	.byte	0x04, 0x12
        /*00c2*/ 	.short	(.L_35 - .L_34)
	.align		4
.L_34:
        /*00c4*/ 	.word	index@(_Z14precomputeExpkP7double2S0_ii)
        /*00c8*/ 	.word	0x00000028
.L_35:


//--------------------- .nv.compat                --------------------------
	.section	.nv.compat,"",@"SHT_CUDA_COMPAT_INFO"
	.align	4
        /*0000*/ 	.byte	0x02, 0x09, 0x00, 0x00, 0x02, 0x02, 0x01, 0x00, 0x02, 0x05, 0x05, 0x00, 0x03, 0x07, 0x01, 0x01
        /*0010*/ 	.byte	0x02, 0x03, 0x00, 0x00, 0x02, 0x06, 0x01, 0x00, 0x04, 0x0b, 0x08, 0x00, 0x01, 0x00, 0x00, 0x00
        /*0020*/ 	.byte	0x00, 0x00, 0x00, 0x00


//--------------------- .nv.info._Z14computeMulExpkIf6float2EvPKT0_PT_iiS3_S3_ --------------------------
	.section	.nv.info._Z14computeMulExpkIf6float2EvPKT0_PT_iiS3_S3_,"",@"SHT_CUDA_INFO"
	.sectionflags	@""
	.align	4


	//----- nvinfo : EIATTR_CUDA_API_VERSION
	.align		4
        /*0000*/ 	.byte	0x04, 0x37
        /*0002*/ 	.short	(.L_37 - .L_36)
.L_36:
        /*0004*/ 	.word	0x00000082


	//----- nvinfo : EIATTR_KPARAM_INFO
	.align		4
.L_37:
        /*0008*/ 	.byte	0x04, 0x17
        /*000a*/ 	.short	(.L_39 - .L_38)
.L_38:
        /*000c*/ 	.word	0x00000000
        /*0010*/ 	.short	0x0005
        /*0012*/ 	.short	0x0020
        /*0014*/ 	.byte	0x00, 0xf5, 0x21, 0x00


	//----- nvinfo : EIATTR_KPARAM_INFO
	.align		4
.L_39:
        /*0018*/ 	.byte	0x04, 0x17
        /*001a*/ 	.short	(.L_41 - .L_40)
.L_40:
        /*001c*/ 	.word	0x00000000
        /*0020*/ 	.short	0x0004
        /*0022*/ 	.short	0x0018
        /*0024*/ 	.byte	0x00, 0xf5, 0x21, 0x00


	//----- nvinfo : EIATTR_KPARAM_INFO
	.align		4
.L_41:
        /*0028*/ 	.byte	0x04, 0x17
        /*002a*/ 	.short	(.L_43 - .L_42)
.L_42:
        /*002c*/ 	.word	0x00000000
        /*0030*/ 	.short	0x0003
        /*0032*/ 	.short	0x0014
        /*0034*/ 	.byte	0x00, 0xf0, 0x11, 0x00


	//----- nvinfo : EIATTR_KPARAM_INFO
	.align		4
.L_43:
        /*0038*/ 	.byte	0x04, 0x17
        /*003a*/ 	.short	(.L_45 - .L_44)
.L_44:
        /*003c*/ 	.word	0x00000000
        /*0040*/ 	.short	0x0002
        /*0042*/ 	.short	0x0010
        /*0044*/ 	.byte	0x00, 0xf0, 0x11, 0x00


	//----- nvinfo : EIATTR_KPARAM_INFO
	.align		4
.L_45:
        /*0048*/ 	.byte	0x04, 0x17
        /*004a*/ 	.short	(.L_47 - .L_46)
.L_46:
        /*004c*/ 	.word	0x00000000
        /*0050*/ 	.short	0x0001
        /*0052*/ 	.short	0x0008
        /*0054*/ 	.byte	0x00, 0xf5, 0x21, 0x00


	//----- nvinfo : EIATTR_KPARAM_INFO
	.align		4
.L_47:
        /*0058*/ 	.byte	0x04, 0x17
        /*005a*/ 	.short	(.L_49 - .L_48)
.L_48:
        /*005c*/ 	.word	0x00000000
        /*0060*/ 	.short	0x0000
        /*0062*/ 	.short	0x0000
        /*0064*/ 	.byte	0x00, 0xf5, 0x21, 0x00


	//----- nvinfo : EIATTR_SPARSE_MMA_MASK
	.align		4
.L_49:
        /*0068*/ 	.byte	0x03, 0x50
        /*006a*/ 	.short	0x0000


	//----- nvinfo : EIATTR_MAXREG_COUNT
	.align		4
        /*006c*/ 	.byte	0x03, 0x1b
        /*006e*/ 	.short	0x0040


	//----- nvinfo : EIATTR_MERCURY_ISA_VERSION
	.align		4
        /*0070*/ 	.byte	0x03, 0x5f
        /*0072*/ 	.short	0x0101


	//----- nvinfo : EIATTR_VRC_CTA_INIT_COUNT
	.align		4
        /*0074*/ 	.byte	0x02, 0x4a
	.zero		1
	.zero		1


	//----- nvinfo : EIATTR_EXIT_INSTR_OFFSETS
	.align		4
        /*0078*/ 	.byte	0x04, 0x1c
        /*007a*/ 	.short	(.L_51 - .L_50)


	//   ....[0]....
.L_50:
        /*007c*/ 	.word	0x000000c0


	//   ....[1]....
        /*0080*/ 	.word	0x000003e0


	//   ....[2]....
        /*0084*/ 	.word	0x00000960


	//----- nvinfo : EIATTR_MAX_THREADS
	.align		4
.L_51:
        /*0088*/ 	.byte	0x04, 0x05
        /*008a*/ 	.short	(.L_53 - .L_52)
.L_52:
        /*008c*/ 	.word	0x00000200
        /*0090*/ 	.word	0x00000001
        /*0094*/ 	.word	0x00000001


	//----- nvinfo : EIATTR_CRS_STACK_SIZE
	.align		4
.L_53:
        /*0098*/ 	.byte	0x04, 0x1e
        /*009a*/ 	.short	(.L_55 - .L_54)
.L_54:
        /*009c*/ 	.word	0x00000000


	//----- nvinfo : EIATTR_CBANK_PARAM_SIZE
	.align		4
.L_55:
        /*00a0*/ 	.byte	0x03, 0x19
        /*00a2*/ 	.short	0x0028


	//----- nvinfo : EIATTR_PARAM_CBANK
	.align		4
        /*00a4*/ 	.byte	0x04, 0x0a
        /*00a6*/ 	.short	(.L_57 - .L_56)
	.align		4
.L_56:
        /*00a8*/ 	.word	index@(.nv.constant0._Z14computeMulExpkIf6float2EvPKT0_PT_iiS3_S3_)
        /*00ac*/ 	.short	0x0380
        /*00ae*/ 	.short	0x0028


	//----- nvinfo : EIATTR_SW_WAR
	.align		4
.L_57:
        /*00b0*/ 	.byte	0x04, 0x36
        /*00b2*/ 	.short	(.L_59 - .L_58)
.L_58:
        /*00b4*/ 	.word	0x00000008
.L_59:


//--------------------- .nv.info._Z12reorderInputIfEvPKT_PS0_ii --------------------------
	.section	.nv.info._Z12reorderInputIfEvPKT_PS0_ii,"",@"SHT_CUDA_INFO"
	.sectionflags	@""
	.align	4


	//----- nvinfo : EIATTR_CUDA_API_VERSION
	.align		4
        /*0000*/ 	.byte	0x04, 0x37
        /*0002*/ 	.short	(.L_61 - .L_60)
.L_60:
        /*0004*/ 	.word	0x00000082


	//----- nvinfo : EIATTR_KPARAM_INFO
	.align		4
.L_61:
        /*0008*/ 	.byte	0x04, 0x17
        /*000a*/ 	.short	(.L_63 - .L_62)
.L_62:
        /*000c*/ 	.word	0x00000000
        /*0010*/ 	.short	0x0003
        /*0012*/ 	.short	0x0014
        /*0014*/ 	.byte	0x00, 0xf0, 0x11, 0x00


	//----- nvinfo : EIATTR_KPARAM_INFO
	.align		4
.L_63:
        /*0018*/ 	.byte	0x04, 0x17
        /*001a*/ 	.short	(.L_65 - .L_64)
.L_64:
        /*001c*/ 	.word	0x00000000
        /*0020*/ 	.short	0x0002
        /*0022*/ 	.short	0x0010
        /*0024*/ 	.byte	0x00, 0xf0, 0x11, 0x00


	//----- nvinfo : EIATTR_KPARAM_INFO
	.align		4
.L_65:
        /*0028*/ 	.byte	0x04, 0x17
        /*002a*/ 	.short	(.L_67 - .L_66)
.L_66:
        /*002c*/ 	.word	0x00000000
        /*0030*/ 	.short	0x0001
        /*0032*/ 	.short	0x0008
        /*0034*/ 	.byte	0x00, 0xf5, 0x21, 0x00


	//----- nvinfo : EIATTR_KPARAM_INFO
	.align		4
.L_67:
        /*0038*/ 	.byte	0x04, 0x17
        /*003a*/ 	.short	(.L_69 - .L_68)
.L_68:
        /*003c*/ 	.word	0x00000000
        /*0040*/ 	.short	0x0000
        /*0042*/ 	.short	0x0000
        /*0044*/ 	.byte	0x00, 0xf5, 0x21, 0x00


	//----- nvinfo : EIATTR_SPARSE_MMA_MASK
	.align		4
.L_69:
        /*0048*/ 	.byte	0x03, 0x50
        /*004a*/ 	.short	0x0000


	//----- nvinfo : EIATTR_MAXREG_COUNT
	.align		4
        /*004c*/ 	.byte	0x03, 0x1b
        /*004e*/ 	.short	0x00ff


	//----- nvinfo : EIATTR_MERCURY_ISA_VERSION
	.align		4
        /*0050*/ 	.byte	0x03, 0x5f
        /*0052*/ 	.short	0x0101


	//----- nvinfo : EIATTR_VRC_CTA_INIT_COUNT
	.align		4
        /*0054*/ 	.byte	0x02, 0x4a
	.zero		1
	.zero		1


	//----- nvinfo : EIATTR_EXIT_INSTR_OFFSETS
	.align		4
        /*0058*/ 	.byte	0x04, 0x1c
        /*005a*/ 	.short	(.L_71 - .L_70)


	//   ....[0]....
.L_70:
        /*005c*/ 	.word	0x000000c0


	//   ....[1]....
        /*0060*/ 	.word	0x00000310


	//----- nvinfo : EIATTR_CRS_STACK_SIZE
	.align		4
.L_71:
        /*0064*/ 	.byte	0x04, 0x1e
        /*0066*/ 	.short	(.L_73 - .L_72)
.L_72:
        /*0068*/ 	.word	0x00000000


	//----- nvinfo : EIATTR_CBANK_PARAM_SIZE
	.align		4
.L_73:
        /*006c*/ 	.byte	0x03, 0x19
        /*006e*/ 	.short	0x0018


	//----- nvinfo : EIATTR_PARAM_CBANK
	.align		4
        /*0070*/ 	.byte	0x04, 0x0a
        /*0072*/ 	.short	(.L_75 - .L_74)
	.align		4
.L_74:
        /*0074*/ 	.word	index@(.nv.constant0._Z12reorderInputIfEvPKT_PS0_ii)
        /*0078*/ 	.short	0x0380
        /*007a*/ 	.short	0x0018


	//----- nvinfo : EIATTR_SW_WAR
	.align		4
.L_75:
        /*007c*/ 	.byte	0x04, 0x36
        /*007e*/ 	.short	(.L_77 - .L_76)
.L_76:
        /*0080*/ 	.word	0x00000008
.L_77:


//--------------------- .nv.info._Z14precomputeExpkP6float2S0_ii --------------------------
	.section	.nv.info._Z14precomputeExpkP6float2S0_ii,"",@"SHT_CUDA_INFO"
	.sectionflags	@""
	.align	4


	//----- nvinfo : EIATTR_CUDA_API_VERSION
	.align		4
        /*0000*/ 	.byte	0x04, 0x37
        /*0002*/ 	.short	(.L_79 - .L_78)
.L_78:
        /*0004*/ 	.word	0x00000082


	//----- nvinfo : EIATTR_KPARAM_INFO
	.align		4
.L_79:
        /*0008*/ 	.byte	0x04, 0x17
        /*000a*/ 	.short	(.L_81 - .L_80)
.L_80:
        /*000c*/ 	.word	0x00000000
        /*0010*/ 	.short	0x0003
        /*0012*/ 	.short	0x0014
        /*0014*/ 	.byte	0x00, 0xf0, 0x11, 0x00


	//----- nvinfo : EIATTR_KPARAM_INFO
	.align		4
.L_81:
        /*0018*/ 	.byte	0x04, 0x17
        /*001a*/ 	.short	(.L_83 - .L_82)
.L_82:
        /*001c*/ 	.word	0x00000000
        /*0020*/ 	.short	0x0002
        /*0022*/ 	.short	0x0010
        /*0024*/ 	.byte	0x00, 0xf0, 0x11, 0x00


	//----- nvinfo : EIATTR_KPARAM_INFO
	.align		4
.L_83:
        /*0028*/ 	.byte	0x04, 0x17
        /*002a*/ 	.short	(.L_85 - .L_84)
.L_84:
        /*002c*/ 	.word	0x00000000
        /*0030*/ 	.short	0x0001
        /*0032*/ 	.short	0x0008
        /*0034*/ 	.byte	0x00, 0xf5, 0x21, 0x00


	//----- nvinfo : EIATTR_KPARAM_INFO
	.align		4
.L_85:
        /*0038*/ 	.byte	0x04, 0x17
        /*003a*/ 	.short	(.L_87 - .L_86)
.L_86:
        /*003c*/ 	.word	0x00000000
        /*0040*/ 	.short	0x0000
        /*0042*/ 	.short	0x0000
        /*0044*/ 	.byte	0x00, 0xf5, 0x21, 0x00


	//----- nvinfo : EIATTR_SPARSE_MMA_MASK
	.align		4
.L_87:
        /*0048*/ 	.byte	0x03, 0x50
        /*004a*/ 	.short	0x0000


	//----- nvinfo : EIATTR_MAXREG_COUNT
	.align		4
        /*004c*/ 	.byte	0x03, 0x1b
        /*004e*/ 	.short	0x00ff


	//----- nvinfo : EIATTR_MERCURY_ISA_VERSION
	.align		4
        /*0050*/ 	.byte	0x03, 0x5f
        /*0052*/ 	.short	0x0101


	//----- nvinfo : EIATTR_VRC_CTA_INIT_COUNT
	.align		4
        /*0054*/ 	.byte	0x02, 0x4a
	.zero		1
	.zero		1


	//----- nvinfo : EIATTR_EXIT_INSTR_OFFSETS
	.align		4
        /*0058*/ 	.byte	0x04, 0x1c
        /*005a*/ 	.short	(.L_89 - .L_88)


	//   ....[0]....
.L_88:
        /*005c*/ 	.word	0x00000a20


	//   ....[1]....
        /*0060*/ 	.word	0x00001390


	//----- nvinfo : EIATTR_CRS_STACK_SIZE
	.align		4
.L_89:
        /*0064*/ 	.byte	0x04, 0x1e
        /*0066*/ 	.short	(.L_91 - .L_90)
.L_90:
        /*0068*/ 	.word	0x00000000


	//----- nvinfo : EIATTR_CBANK_PARAM_SIZE
	.align		4
.L_91:
        /*006c*/ 	.byte	0x03, 0x19
        /*006e*/ 	.short	0x0018


	//----- nvinfo : EIATTR_PARAM_CBANK
	.align		4
        /*0070*/ 	.byte	0x04, 0x0a
        /*0072*/ 	.short	(.L_93 - .L_92)
	.align		4
.L_92:
        /*0074*/ 	.word	index@(.nv.constant0._Z14precomputeExpkP6float2S0_ii)
        /*0078*/ 	.short	0x0380
        /*007a*/ 	.short	0x0018


	//----- nvinfo : EIATTR_SW_WAR
	.align		4
.L_93:
        /*007c*/ 	.byte	0x04, 0x36
        /*007e*/ 	.short	(.L_95 - .L_94)
.L_94:
        /*0080*/ 	.word	0x00000008
.L_95:


//--------------------- .nv.info._Z14precomputeExpkP7double2S0_ii --------------------------
	.section	.nv.info._Z14precomputeExpkP7double2S0_ii,"",@"SHT_CUDA_INFO"
	.sectionflags	@""
	.align	4


	//----- nvinfo : EIATTR_CUDA_API_VERSION
	.align		4
        /*0000*/ 	.byte	0x04, 0x37
        /*0002*/ 	.short	(.L_97 - .L_96)
.L_96:
        /*0004*/ 	.word	0x00000082


	//----- nvinfo : EIATTR_KPARAM_INFO
	.align		4
.L_97:
        /*0008*/ 	.byte	0x04, 0x17
        /*000a*/ 	.short	(.L_99 - .L_98)
.L_98:
        /*000c*/ 	.word	0x00000000
        /*0010*/ 	.short	0x0003
        /*0012*/ 	.short	0x0014
        /*0014*/ 	.byte	0x00, 0xf0, 0x11, 0x00


	//----- nvinfo : EIATTR_KPARAM_INFO
	.align		4
.L_99:
        /*0018*/ 	.byte	0x04, 0x17
        /*001a*/ 	.short	(.L_101 - .L_100)
.L_100:
        /*001c*/ 	.word	0x00000000
        /*0020*/ 	.short	0x0002
        /*0022*/ 	.short	0x0010
        /*0024*/ 	.byte	0x00, 0xf0, 0x11, 0x00


	//----- nvinfo : EIATTR_KPARAM_INFO
	.align		4
.L_101:
        /*0028*/ 	.byte	0x04, 0x17
        /*002a*/ 	.short	(.L_103 - .L_102)
.L_102:
        /*002c*/ 	.word	0x00000000
        /*0030*/ 	.short	0x0001
        /*0032*/ 	.short	0x0008
        /*0034*/ 	.byte	0x00, 0xf5, 0x21, 0x00


	//----- nvinfo : EIATTR_KPARAM_INFO
	.align		4
.L_103:
        /*0038*/ 	.byte	0x04, 0x17
        /*003a*/ 	.short	(.L_105 - .L_104)
.L_104:
        /*003c*/ 	.word	0x00000000
        /*0040*/ 	.short	0x0000
        /*0042*/ 	.short	0x0000
        /*0044*/ 	.byte	0x00, 0xf5, 0x21, 0x00


	//----- nvinfo : EIATTR_SPARSE_MMA_MASK
	.align		4
.L_105:
        /*0048*/ 	.byte	0x03, 0x50
        /*004a*/ 	.short	0x0000


	//----- nvinfo : EIATTR_MAXREG_COUNT
	.align		4
        /*004c*/ 	.byte	0x03, 0x1b
        /*004e*/ 	.short	0x00ff


	//----- nvinfo : EIATTR_MERCURY_ISA_VERSION
	.align		4
        /*0050*/ 	.byte	0x03, 0x5f
        /*0052*/ 	.short	0x0101


	//----- nvinfo : EIATTR_VRC_CTA_INIT_COUNT
	.align		4
        /*0054*/ 	.byte	0x02, 0x4a
	.zero		1
	.zero		1


	//----- nvinfo : EIATTR_EXIT_INSTR_OFFSETS
	.align		4
        /*0058*/ 	.byte	0x04, 0x1c
        /*005a*/ 	.short	(.L_107 - .L_106)


	//   ....[0]....
.L_106:
        /*005c*/ 	.word	0x00000a30


	//   ....[1]....
        /*0060*/ 	.word	0x000013b0


	//----- nvinfo : EIATTR_CRS_STACK_SIZE
	.align		4
.L_107:
        /*0064*/ 	.byte	0x04, 0x1e
        /*0066*/ 	.short	(.L_109 - .L_108)
.L_108:
        /*0068*/ 	.word	0x00000000


	//----- nvinfo : EIATTR_CBANK_PARAM_SIZE
	.align		4
.L_109:
        /*006c*/ 	.byte	0x03, 0x19
        /*006e*/ 	.short	0x0018


	//----- nvinfo : EIATTR_PARAM_CBANK
	.align		4
        /*0070*/ 	.byte	0x04, 0x0a
        /*0072*/ 	.short	(.L_111 - .L_110)
	.align		4
.L_110:
        /*0074*/ 	.word	index@(.nv.constant0._Z14precomputeExpkP7double2S0_ii)
        /*0078*/ 	.short	0x0380
        /*007a*/ 	.short	0x0018


	//----- nvinfo : EIATTR_SW_WAR
	.align		4
.L_111:
        /*007c*/ 	.byte	0x04, 0x36
        /*007e*/ 	.short	(.L_113 - .L_112)
.L_112:
        /*0080*/ 	.word	0x00000008
.L_113:


//--------------------- .nv.callgraph             --------------------------
	.section	.nv.callgraph,"",@"SHT_CUDA_CALLGRAPH"
	.align	4
	.sectionentsize	8
	.align		4
        /*0000*/ 	.word	0x00000000
	.align		4
        /*0004*/ 	.word	0xffffffff
	.align		4
        /*0008*/ 	.word	0x00000000
	.align		4
        /*000c*/ 	.word	0xfffffffe
	.align		4
        /*0010*/ 	.word	0x00000000
	.align		4
        /*0014*/ 	.word	0xfffffffd
	.align		4
        /*0018*/ 	.word	0x00000000
	.align		4
        /*001c*/ 	.word	0xfffffffc


//--------------------- .nv.constant4             --------------------------
	.section	.nv.constant4,"a",@progbits
	.align	8
	.align		8
.nv.constant4:
        /*0000*/ 	.dword	__cudart_i2opi_d
	.align		8
        /*0008*/ 	.dword	__cudart_sin_cos_coeffs


//--------------------- .text._Z14computeMulExpkIf6float2EvPKT0_PT_iiS3_S3_ --------------------------
	.section	.text._Z14computeMulExpkIf6float2EvPKT0_PT_iiS3_S3_,"ax",@progbits
	.align	128
        .global         _Z14computeMulExpkIf6float2EvPKT0_PT_iiS3_S3_
        .type           _Z14computeMulExpkIf6float2EvPKT0_PT_iiS3_S3_,@function
        .size           _Z14computeMulExpkIf6float2EvPKT0_PT_iiS3_S3_,(.L_x_80 - _Z14computeMulExpkIf6float2EvPKT0_PT_iiS3_S3_)
        .other          _Z14computeMulExpkIf6float2EvPKT0_PT_iiS3_S3_,@"STO_CUDA_ENTRY STV_DEFAULT"
_Z14computeMulExpkIf6float2EvPKT0_PT_iiS3_S3_:
.text._Z14computeMulExpkIf6float2EvPKT0_PT_iiS3_S3_:
[----:B------:R-:W-:Y:S01]  /*0000*/  LDC R1, c[0x0][0x37c] ;  /* 0x0000df00ff017b82 */ /* 0x000fe20000000800 */
[----:B------:R-:W0:Y:S07]  /*0010*/  S2R R0, SR_CTAID.X ;  /* 0x0000000000007919 */ /* 0x000e2e0000002500 */
[----:B------:R-:W1:Y:S01]  /*0020*/  LDC.64 R2, c[0x0][0x390] ;  /* 0x0000e400ff027b82 */ /* 0x000e620000000a00 */
[----:B------:R-:W0:Y:S01]  /*0030*/  LDCU UR4, c[0x0][0x360] ;  /* 0x00006c00ff0477ac */ /* 0x000e220008000800 */
[----:B------:R-:W0:Y:S01]  /*0040*/  S2R R5, SR_TID.X ;  /* 0x0000000000057919 */ /* 0x000e220000002100 */
[----:B------:R-:W2:Y:S01]  /*0050*/  LDCU UR5, c[0x0][0x364] ;  /* 0x00006c80ff0577ac */ /* 0x000ea20008000800 */
[----:B------:R-:W2:Y:S01]  /*0060*/  S2R R4, SR_CTAID.Y ;  /* 0x0000000000047919 */ /* 0x000ea20000002600 */
[----:B------:R-:W2:Y:S01]  /*0070*/  S2R R7, SR_TID.Y ;  /* 0x0000000000077919 */ /* 0x000ea20000002200 */
[----:B0-----:R-:W-:-:S05]  /*0080*/  IMAD R0, R0, UR4, R5 ;  /* 0x0000000400007c24 */ /* 0x001fca000f8e0205 */
[----:B-1----:R-:W-:Y:S01]  /*0090*/  ISETP.GE.AND P0, PT, R0, R3, PT ;  /* 0x000000030000720c */ /* 0x002fe20003f06270 */
[----:B--2---:R-:W-:-:S05]  /*00a0*/  IMAD R5, R4, UR5, R7 ;  /* 0x0000000504057c24 */ /* 0x004fca000f8e0207 */
[----:B------:R-:W-:-:S13]  /*00b0*/  ISETP.GE.OR P0, PT, R5, R2, P0 ;  /* 0x000000020500720c */ /* 0x000fda0000706670 */
[----:B------:R-:W-:Y:S05]  /*00c0*/  @P0 EXIT ;  /* 0x000000000000094d */ /* 0x000fea0003800000 */
[----:B------:R-:W-:Y:S01]  /*00d0*/  ISETP.NE.AND P0, PT, R5, RZ, PT ;  /* 0x000000ff0500720c */ /* 0x000fe20003f05270 */
[----:B------:R-:W0:-:S12]  /*00e0*/  LDCU.64 UR4, c[0x0][0x358] ;  /* 0x00006b00ff0477ac */ /* 0x000e180008000a00 */
[----:B------:R-:W-:Y:S05]  /*00f0*/  @P0 BRA `(.L_x_0) ;  /* 0x0000000000bc0947 */ /* 0x000fea0003800000 */
[----:B------:R-:W-:Y:S01]  /*0100*/  LEA.HI R4, R3, R3, RZ, 0x1 ;  /* 0x0000000303047211 */ /* 0x000fe200078f08ff */
[----:B------:R-:W1:Y:S03]  /*0110*/  LDC.64 R8, c[0x0][0x380] ;  /* 0x0000e000ff087b82 */ /* 0x000e660000000a00 */
[----:B------:R-:W-:-:S04]  /*0120*/  SHF.R.S32.HI R5, RZ, 0x1, R4 ;  /* 0x00000001ff057819 */ /* 0x000fc80000011404 */
[----:B------:R-:W-:Y:S01]  /*0130*/  ISETP.GT.AND P0, PT, R0, R5, PT ;  /* 0x000000050000720c */ /* 0x000fe20003f04270 */
[----:B------:R-:W2:-:S12]  /*0140*/  LDC.64 R10, c[0x0][0x3a0] ;  /* 0x0000e800ff0a7b82 */ /* 0x000e980000000a00 */
[----:B------:R-:W-:Y:S02]  /*0150*/  @P0 IMAD.IADD R5, R3, 0x1, -R0 ;  /* 0x0000000103050824 */ /* 0x000fe400078e0a00 */
[----:B-1----:R-:W-:-:S04]  /*0160*/  @!P0 IMAD.WIDE R6, R0, 0x8, R8 ;  /* 0x0000000800068825 */ /* 0x002fc800078e0208 */
[----:B------:R-:W-:Y:S01]  /*0170*/  @P0 IMAD.WIDE R8, R5, 0x8, R8 ;  /* 0x0000000805080825 */ /* 0x000fe200078e0208 */
[----:B0-----:R0:W3:Y:S03]  /*0180*/  @!P0 LDG.E.64 R14, desc[UR4][R6.64] ;  /* 0x00000004060e8981 */ /* 0x0010e6000c1e1b00 */
[----:B--2---:R-:W-:Y:S02]  /*0190*/  IMAD.WIDE R10, R0, 0x8, R10 ;  /* 0x00000008000a7825 */ /* 0x004fe400078e020a */
[----:B------:R-:W2:Y:S04]  /*01a0*/  @P0 LDG.E.64 R8, desc[UR4][R8.64] ;  /* 0x0000000408080981 */ /* 0x000ea8000c1e1b00 */
[----:B------:R-:W3:Y:S01]  /*01b0*/  LDG.E.64.CONSTANT R10, desc[UR4][R10.64] ;  /* 0x000000040a0a7981 */ /* 0x000ee2000c1e9b00 */
[----:B------:R-:W-:-:S06]  /*01c0*/  IMAD R4, R3, R2, RZ ;  /* 0x0000000203047224 */ /* 0x000fcc00078e02ff */
[----:B------:R-:W1:Y:S01]  /*01d0*/  I2F.F64 R4, R4 ;  /* 0x0000000400047312 */ /* 0x000e620000201c00 */
[----:B------:R-:W-:-:S07]  /*01e0*/  IMAD.MOV.U32 R2, RZ, RZ, 0x1 ;  /* 0x00000001ff027424 */ /* 0x000fce00078e00ff */
[----:B-1----:R-:W1:Y:S02]  /*01f0*/  MUFU.RCP64H R3, R5 ;  /* 0x0000000500037308 */ /* 0x002e640000001800 */
[----:B-1----:R-:W-:-:S08]  /*0200*/  DFMA R12, -R4, R2, 1 ;  /* 0x3ff00000040c742b */ /* 0x002fd00000000102 */
[----:B------:R-:W-:-:S08]  /*0210*/  DFMA R12, R12, R12, R12 ;  /* 0x0000000c0c0c722b */ /* 0x000fd0000000000c */
[----:B------:R-:W-:-:S08]  /*0220*/  DFMA R12, R2, R12, R2 ;  /* 0x0000000c020c722b */ /* 0x000fd00000000002 */
[----:B0-----:R-:W-:-:S08]  /*0230*/  DFMA R6, -R4, R12, 1 ;  /* 0x3ff000000406742b */ /* 0x001fd0000000010c */
[----:B------:R-:W-:Y:S01]  /*0240*/  DFMA R6, R12, R6, R12 ;  /* 0x000000060c06722b */ /* 0x000fe2000000000c */
[----:B------:R-:W-:Y:S01]  /*0250*/  BSSY.RECONVERGENT B0, `(.L_x_1) ;  /* 0x0000014000007945 */ /* 0x000fe20003800200 */
[----:B--2---:R-:W-:Y:S01]  /*0260*/  @P0 FADD R15, -R9, -RZ ;  /* 0x800000ff090f0221 */ /* 0x004fe20000000100 */
[----:B------:R-:W-:-:S03]  /*0270*/  @P0 MOV R14, R8 ;  /* 0x00000008000e0202 */ /* 0x000fc60000000f00 */
[----:B---3--:R-:W-:-:S04]  /*0280*/  FMUL R15, R11, R15 ;  /* 0x0000000f0b0f7220 */ /* 0x008fc80000400000 */
[----:B------:R-:W-:-:S04]  /*0290*/  FFMA R14, R10, R14, -R15 ;  /* 0x0000000e0a0e7223 */ /* 0x000fc8000000080f */
[----:B------:R-:W0:Y:S02]  /*02a0*/  F2F.F64.F32 R2, R14 ;  /* 0x0000000e00027310 */ /* 0x000e240000201800 */
[----:B0-----:R-:W-:-:S08]  /*02b0*/  DMUL R10, R2, 4 ;  /* 0x40100000020a7828 */ /* 0x001fd00000000000 */
[----:B------:R-:W-:-:S08]  /*02c0*/  DMUL R2, R10, R6 ;  /* 0x000000060a027228 */ /* 0x000fd00000000000 */
[----:B------:R-:W-:-:S08]  /*02d0*/  DFMA R8, -R4, R2, R10 ;  /* 0x000000020408722b */ /* 0x000fd0000000010a */
[----:B------:R-:W-:Y:S01]  /*02e0*/  DFMA R2, R6, R8, R2 ;  /* 0x000000080602722b */ /* 0x000fe20000000002 */
[----:B------:R-:W-:-:S09]  /*02f0*/  FSETP.GEU.AND P1, PT, |R11|, 6.5827683646048100446e-37, PT ;  /* 0x036000000b00780b */ /* 0x000fd20003f2e200 */
[----:B------:R-:W-:-:S05]  /*0300*/  FFMA R6, RZ, R5, R3 ;  /* 0x00000005ff067223 */ /* 0x000fca0000000003 */
[----:B------:R-:W-:-:S13]  /*0310*/  FSETP.GT.AND P0, PT, |R6|, 1.469367938527859385e-39, PT ;  /* 0x001000000600780b */ /* 0x000fda0003f04200 */
[----:B------:R-:W-:Y:S05]  /*0320*/  @P0 BRA P1, `(.L_x_2) ;  /* 0x0000000000180947 */ /* 0x000fea0000800000 */
[----:B------:R-:W-:Y:S01]  /*0330*/  IMAD.MOV.U32 R8, RZ, RZ, R4 ;  /* 0x000000ffff087224 */ /* 0x000fe200078e0004 */
[----:B------:R-:W-:Y:S01]  /*0340*/  MOV R4, 0x370 ;  /* 0x0000037000047802 */ /* 0x000fe20000000f00 */
[----:B------:R-:W-:-:S07]  /*0350*/  IMAD.MOV.U32 R9, RZ, RZ, R5 ;  /* 0x000000ffff097224 */ /* 0x000fce00078e0005 */
[----:B------:R-:W-:Y:S05]  /*0360*/  CALL.REL.NOINC `($__internal_0_$__cuda_sm20_div_rn_f64_full) ;  /* 0x0000000400807944 */ /* 0x000fea0003c00000 */
[----:B------:R-:W-:Y:S01]  /*0370*/  MOV R2, R12 ;  /* 0x0000000c00027202 */ /* 0x000fe20000000f00 */
[----:B------:R-:W-:-:S07]  /*0380*/  IMAD.MOV.U32 R3, RZ, RZ, R13 ;  /* 0x000000ffff037224 */ /* 0x000fce00078e000d */
.L_x_2:
[----:B------:R-:W-:Y:S05]  /*0390*/  BSYNC.RECONVERGENT B0 ;  /* 0x0000000000007941 */ /* 0x000fea0003800200 */
.L_x_1:
[----:B------:R-:W0:Y:S01]  /*03a0*/  LDC.64 R4, c[0x0][0x388] ;  /* 0x0000e200ff047b82 */ /* 0x000e220000000a00 */
[----:B------:R-:W1:Y:S01]  /*03b0*/  F2F.F32.F64 R3, R2 ;  /* 0x0000000200037310 */ /* 0x000e620000301000 */
[----:B0-----:R-:W-:-:S05]  /*03c0*/  IMAD.WIDE R4, R0, 0x4, R4 ;  /* 0x0000000400047825 */ /* 0x001fca00078e0204 */
[----:B-1----:R-:W-:Y:S01]  /*03d0*/  STG.E desc[UR4][R4.64], R3 ;  /* 0x0000000304007986 */ /* 0x002fe2000c101904 */
[----:B------:R-:W-:Y:S05]  /*03e0*/  EXIT ;  /* 0x000000000000794d */ /* 0x000fea0003800000 */
.L_x_0:
[----:B------:R-:W-:Y:S01]  /*03f0*/  LEA.HI R4, R3, R3, RZ, 0x1 ;  /* 0x0000000303047211 */ /* 0x000fe200078f08ff */
[----:B------:R-:W-:Y:S03]  /*0400*/  BSSY.RECONVERGENT B0, `(.L_x_3) ;  /* 0x0000030000007945 */ /* 0x000fe60003800200 */
[----:B------:R-:W-:-:S04]  /*0410*/  SHF.R.S32.HI R13, RZ, 0x1, R4 ;  /* 0x00000001ff0d7819 */ /* 0x000fc80000011404 */
[----:B------:R-:W-:-:S13]  /*0420*/  ISETP.GT.AND P0, PT, R0, R13, PT ;  /* 0x0000000d0000720c */ /* 0x000fda0003f04270 */
[----:B------:R-:W-:Y:S05]  /*0430*/  @P0 BRA `(.L_x_4) ;  /* 0x0000000000580947 */ /* 0x000fea0003800000 */
[----:B------:R-:W1:Y:S01]  /*0440*/  LDC.64 R8, c[0x0][0x380] ;  /* 0x0000e000ff087b82 */ /* 0x000e620000000a00 */
[--C-:B------:R-:W-:Y:S02]  /*0450*/  IMAD.IADD R4, R2, 0x1, -R5.reuse ;  /* 0x0000000102047824 */ /* 0x100fe400078e0a05 */
[----:B------:R-:W-:Y:S02]  /*0460*/  IMAD R7, R5, R13, R5 ;  /* 0x0000000d05077224 */ /* 0x000fe400078e0205 */
[----:B------:R-:W-:-:S03]  /*0470*/  IMAD R13, R13, R4, R4 ;  /* 0x000000040d0d7224 */ /* 0x000fc600078e0204 */
[----:B------:R-:W2:Y:S01]  /*0480*/  LDC.64 R10, c[0x0][0x398] ;  /* 0x0000e600ff0a7b82 */ /* 0x000ea20000000a00 */
[C---:B------:R-:W-:Y:S01]  /*0490*/  IADD3 R7, PT, PT, R0.reuse, R7, RZ ;  /* 0x0000000700077210 */ /* 0x040fe20007ffe0ff */
[----:B------:R-:W-:-:S04]  /*04a0*/  IMAD.IADD R13, R0, 0x1, R13 ;  /* 0x00000001000d7824 */ /* 0x000fc800078e020d */
[----:B-1----:R-:W-:-:S04]  /*04b0*/  IMAD.WIDE R6, R7, 0x8, R8 ;  /* 0x0000000807067825 */ /* 0x002fc800078e0208 */
[----:B------:R-:W-:Y:S02]  /*04c0*/  IMAD.WIDE R8, R13, 0x8, R8 ;  /* 0x000000080d087825 */ /* 0x000fe400078e0208 */
[----:B0-----:R-:W3:Y:S02]  /*04d0*/  LDG.E.64 R6, desc[UR4][R6.64] ;  /* 0x0000000406067981 */ /* 0x001ee4000c1e1b00 */
[----:B--2---:R-:W-:Y:S02]  /*04e0*/  IMAD.WIDE.U32 R10, R5, 0x8, R10 ;  /* 0x00000008050a7825 */ /* 0x004fe400078e000a */
[----:B------:R-:W3:Y:S04]  /*04f0*/  LDG.E.64 R8, desc[UR4][R8.64] ;  /* 0x0000000408087981 */ /* 0x000ee8000c1e1b00 */
[----:B------:R-:W2:Y:S01]  /*0500*/  LDG.E.64.CONSTANT R10, desc[UR4][R10.64] ;  /* 0x000000040a0a7981 */ /* 0x000ea2000c1e9b00 */
[C-C-:B---3--:R-:W-:Y:S01]  /*0510*/  FADD R4, -R7.reuse, R9.reuse ;  /* 0x0000000907047221 */ /* 0x148fe20000000100 */
[C-C-:B------:R-:W-:Y:S01]  /*0520*/  FADD R12, R6.reuse, -R8.reuse ;  /* 0x80000008060c7221 */ /* 0x140fe20000000000 */
[----:B------:R-:W-:Y:S01]  /*0530*/  FADD R13, R6, R8 ;  /* 0x00000008060d7221 */ /* 0x000fe20000000000 */
[----:B------:R-:W-:Y:S01]  /*0540*/  FADD R17, R7, R9 ;  /* 0x0000000907117221 */ /* 0x000fe20000000000 */
[C---:B--2---:R-:W-:Y:S01]  /*0550*/  FMUL R15, R11.reuse, R4 ;  /* 0x000000040b0f7220 */ /* 0x044fe20000400000 */
[----:B------:R-:W-:-:S03]  /*0560*/  FMUL R12, R11, R12 ;  /* 0x0000000c0b0c7220 */ /* 0x000fc60000400000 */
[C---:B------:R-:W-:Y:S01]  /*0570*/  FFMA R15, R10.reuse, R13, R15 ;  /* 0x0000000d0a0f7223 */ /* 0x040fe2000000000f */
[----:B------:R-:W-:Y:S01]  /*0580*/  FFMA R12, R10, R17, R12 ;  /* 0x000000110a0c7223 */ /* 0x000fe2000000000c */
[----:B------:R-:W-:Y:S06]  /*0590*/  BRA `(.L_x_5) ;  /* 0x0000000000587947 */ /* 0x000fec0003800000 */
.L_x_4:
[----:B------:R-:W1:Y:S01]  /*05a0*/  LDC.64 R6, c[0x0][0x380] ;  /* 0x0000e000ff067b82 */ /* 0x000e620000000a00 */
[--C-:B------:R-:W-:Y:S02]  /*05b0*/  IMAD.IADD R4, R2, 0x1, -R5.reuse ;  /* 0x0000000102047824 */ /* 0x100fe400078e0a05 */
[----:B------:R-:W-:Y:S02]  /*05c0*/  IMAD R8, R5, R13, R5 ;  /* 0x0000000d05087224 */ /* 0x000fe400078e0205 */
[----:B------:R-:W-:Y:S01]  /*05d0*/  IMAD R4, R13, R4, R4 ;  /* 0x000000040d047224 */ /* 0x000fe200078e0204 */
[----:B------:R-:W-:Y:S02]  /*05e0*/  IADD3 R13, PT, PT, -R0, R3, RZ ;  /* 0x00000003000d7210 */ /* 0x000fe40007ffe1ff */
[----:B------:R-:W2:Y:S03]  /*05f0*/  LDC.64 R10, c[0x0][0x398] ;  /* 0x0000e600ff0a7b82 */ /* 0x000ea60000000a00 */
[----:B------:R-:W-:-:S02]  /*0600*/  IMAD.IADD R9, R13, 0x1, R8 ;  /* 0x000000010d097824 */ /* 0x000fc400078e0208 */
[----:B------:R-:W-:Y:S02]  /*0610*/  IMAD.IADD R13, R13, 0x1, R4 ;  /* 0x000000010d0d7824 */ /* 0x000fe400078e0204 */
[----:B-1----:R-:W-:-:S04]  /*0620*/  IMAD.WIDE R8, R9, 0x8, R6 ;  /* 0x0000000809087825 */ /* 0x002fc800078e0206 */
[----:B------:R-:W-:Y:S02]  /*0630*/  IMAD.WIDE R6, R13, 0x8, R6 ;  /* 0x000000080d067825 */ /* 0x000fe400078e0206 */
[----:B0-----:R-:W3:Y:S02]  /*0640*/  LDG.E.64 R8, desc[UR4][R8.64] ;  /* 0x0000000408087981 */ /* 0x001ee4000c1e1b00 */
[----:B--2---:R-:W-:Y:S02]  /*0650*/  IMAD.WIDE.U32 R10, R5, 0x8, R10 ;  /* 0x00000008050a7825 */ /* 0x004fe400078e000a */
[----:B------:R-:W3:Y:S04]  /*0660*/  LDG.E.64 R6, desc[UR4][R6.64] ;  /* 0x0000000406067981 */ /* 0x000ee8000c1e1b00 */
[----:B------:R-:W2:Y:S01]  /*0670*/  LDG.E.64.CONSTANT R10, desc[UR4][R10.64] ;  /* 0x000000040a0a7981 */ /* 0x000ea2000c1e9b00 */
[C-C-:B---3--:R-:W-:Y:S01]  /*0680*/  FADD R4, R7.reuse, -R9.reuse ;  /* 0x8000000907047221 */ /* 0x148fe20000000000 */
[----:B------:R-:W-:Y:S01]  /*0690*/  FADD R17, R7, R9 ;  /* 0x0000000907117221 */ /* 0x000fe20000000000 */
[C-C-:B------:R-:W-:Y:S01]  /*06a0*/  FADD R15, R6.reuse, R8.reuse ;  /* 0x00000008060f7221 */ /* 0x140fe20000000000 */
[----:B------:R-:W-:Y:S01]  /*06b0*/  FADD R12, R6, -R8 ;  /* 0x80000008060c7221 */ /* 0x000fe20000000000 */
[----:B--2---:R-:W-:Y:S01]  /*06c0*/  FMUL R13, R11, R4 ;  /* 0x000000040b0d7220 */ /* 0x004fe20000400000 */
[----:B------:R-:W-:-:S03]  /*06d0*/  FMUL R4, R10, R17 ;  /* 0x000000110a047220 */ /* 0x000fc60000400000 */
[----:B------:R-:W-:Y:S01]  /*06e0*/  FFMA R15, R10, R15, R13 ;  /* 0x0000000f0a0f7223 */ /* 0x000fe2000000000d */
[----:B------:R-:W-:-:S07]  /*06f0*/  FFMA R12, R11, R12, -R4 ;  /* 0x0000000c0b0c7223 */ /* 0x000fce0000000804 */
.L_x_5:
[----:B------:R-:W-:Y:S05]  /*0700*/  BSYNC.RECONVERGENT B0 ;  /* 0x0000000000007941 */ /* 0x000fea0003800200 */
.L_x_3:
[----:B------:R-:W0:Y:S02]  /*0710*/  LDC.64 R6, c[0x0][0x3a0] ;  /* 0x0000e800ff067b82 */ /* 0x000e240000000a00 */
[----:B0-----:R-:W-:-:S06]  /*0720*/  IMAD.WIDE R8, R0, 0x8, R6 ;  /* 0x0000000800087825 */ /* 0x001fcc00078e0206 */
[----:B------:R-:W2:Y:S01]  /*0730*/  LDG.E.64.CONSTANT R8, desc[UR4][R8.64] ;  /* 0x0000000408087981 */ /* 0x000ea2000c1e9b00 */
[----:B------:R-:W-:Y:S02]  /*0740*/  IMAD R6, R3, R2, RZ ;  /* 0x0000000203067224 */ /* 0x000fe400078e02ff */
[----:B------:R-:W-:Y:S01]  /*0750*/  HFMA2 R10, -RZ, RZ, 0, 5.9604644775390625e-08 ;  /* 0x00000001ff0a7431 */ /* 0x000fe200000001ff */
[----:B------:R-:W-:Y:S03]  /*0760*/  BSSY.RECONVERGENT B0, `(.L_x_6) ;  /* 0x0000019000007945 */ /* 0x000fe60003800200 */
[----:B------:R-:W0:Y:S08]  /*0770*/  I2F.F64 R6, R6 ;  /* 0x0000000600067312 */ /* 0x000e300000201c00 */
[----:B0-----:R-:W0:Y:S02]  /*0780*/  MUFU.RCP64H R11, R7 ;  /* 0x00000007000b7308 */ /* 0x001e240000001800 */
[----:B0-----:R-:W-:Y:S01]  /*0790*/  DFMA R2, -R6, R10, 1 ;  /* 0x3ff000000602742b */ /* 0x001fe2000000010a */
[----:B--2---:R-:W-:-:S07]  /*07a0*/  FMUL R17, R9, R12 ;  /* 0x0000000c09117220 */ /* 0x004fce0000400000 */
[----:B------:R-:W-:Y:S01]  /*07b0*/  DFMA R12, R2, R2, R2 ;  /* 0x00000002020c722b */ /* 0x000fe20000000002 */
[----:B------:R-:W-:-:S04]  /*07c0*/  FFMA R15, R8, R15, -R17 ;  /* 0x0000000f080f7223 */ /* 0x000fc80000000811 */
[----:B------:R-:W0:Y:S03]  /*07d0*/  F2F.F64.F32 R2, R15 ;  /* 0x0000000f00027310 */ /* 0x000e260000201800 */
[----:B------:R-:W-:-:S08]  /*07e0*/  DFMA R12, R10, R12, R10 ;  /* 0x0000000c0a0c722b */ /* 0x000fd0000000000a */
[----:B------:R-:W-:Y:S02]  /*07f0*/  DFMA R8, -R6, R12, 1 ;  /* 0x3ff000000608742b */ /* 0x000fe4000000010c */
[----:B0-----:R-:W-:-:S06]  /*0800*/  DADD R10, R2, R2 ;  /* 0x00000000020a7229 */ /* 0x001fcc0000000002 */
[----:B------:R-:W-:-:S08]  /*0810*/  DFMA R12, R12, R8, R12 ;  /* 0x000000080c0c722b */ /* 0x000fd0000000000c */
[----:B------:R-:W-:Y:S01]  /*0820*/  DMUL R2, R12, R10 ;  /* 0x0000000a0c027228 */ /* 0x000fe20000000000 */
[----:B------:R-:W-:-:S07]  /*0830*/  FSETP.GEU.AND P1, PT, |R11|, 6.5827683646048100446e-37, PT ;  /* 0x036000000b00780b */ /* 0x000fce0003f2e200 */
[----:B------:R-:W-:-:S08]  /*0840*/  DFMA R8, -R6, R2, R10 ;  /* 0x000000020608722b */ /* 0x000fd0000000010a */
[----:B------:R-:W-:-:S10]  /*0850*/  DFMA R2, R12, R8, R2 ;  /* 0x000000080c02722b */ /* 0x000fd40000000002 */
        /* <DEDUP_REMOVED lines=9> */
.L_x_7:
[----:B------:R-:W-:Y:S05]  /*08f0*/  BSYNC.RECONVERGENT B0 ;  /* 0x0000000000007941 */ /* 0x000fea0003800200 */
.L_x_6:
[----:B------:R-:W0:Y:S01]  /*0900*/  LDC.64 R6, c[0x0][0x388] ;  /* 0x0000e200ff067b82 */ /* 0x000e220000000a00 */
[----:B------:R-:W1:Y:S01]  /*0910*/  LDCU UR6, c[0x0][0x394] ;  /* 0x00007280ff0677ac */ /* 0x000e620008000800 */
[----:B------:R-:W2:Y:S01]  /*0920*/  F2F.F32.F64 R3, R2 ;  /* 0x0000000200037310 */ /* 0x000ea20000301000 */
[----:B-1----:R-:W-:-:S04]  /*0930*/  IMAD R5, R5, UR6, R0 ;  /* 0x0000000605057c24 */ /* 0x002fc8000f8e0200 */
[----:B0-----:R-:W-:-:S05]  /*0940*/  IMAD.WIDE R4, R5, 0x4, R6 ;  /* 0x0000000405047825 */ /* 0x001fca00078e0206 */
[----:B--2---:R-:W-:Y:S01]  /*0950*/  STG.E desc[UR4][R4.64], R3 ;  /* 0x0000000304007986 */ /* 0x004fe2000c101904 */
[----:B------:R-:W-:Y:S05]  /*0960*/  EXIT ;  /* 0x000000000000794d */ /* 0x000fea0003800000 */
        .weak           $__internal_0_$__cuda_sm20_div_rn_f64_full
        .type           $__internal_0_$__cuda_sm20_div_rn_f64_full,@function
        .size           $__internal_0_$__cuda_sm20_div_rn_f64_full,(.L_x_80 - $__internal_0_$__cuda_sm20_div_rn_f64_full)
$__internal_0_$__cuda_sm20_div_rn_f64_full:
[C---:B------:R-:W-:Y:S01]  /*0970*/  FSETP.GEU.AND P0, PT, |R9|.reuse, 1.469367938527859385e-39, PT ;  /* 0x001000000900780b */ /* 0x040fe20003f0e200 */
[----:B------:R-:W-:Y:S01]  /*0980*/  BSSY.RECONVERGENT B1, `(.L_x_8) ;  /* 0x0000057000017945 */ /* 0x000fe20003800200 */
[----:B------:R-:W-:Y:S02]  /*0990*/  LOP3.LUT R6, R9, 0x800fffff, RZ, 0xc0, !PT ;  /* 0x800fffff09067812 */ /* 0x000fe400078ec0ff */
[C---:B------:R-:W-:Y:S02]  /*09a0*/  FSETP.GEU.AND P2, PT, |R11|.reuse, 1.469367938527859385e-39, PT ;  /* 0x001000000b00780b */ /* 0x040fe40003f4e200 */
[----:B------:R-:W-:Y:S01]  /*09b0*/  LOP3.LUT R7, R6, 0x3ff00000, RZ, 0xfc, !PT ;  /* 0x3ff0000006077812 */ /* 0x000fe200078efcff */
[----:B------:R-:W-:Y:S01]  /*09c0*/  IMAD.MOV.U32 R6, RZ, RZ, R8 ;  /* 0x000000ffff067224 */ /* 0x000fe200078e0008 */
[----:B------:R-:W-:Y:S02]  /*09d0*/  MOV R16, 0x1 ;  /* 0x0000000100107802 */ /* 0x000fe40000000f00 */
[----:B------:R-:W-:-:S02]  /*09e0*/  LOP3.LUT R12, R11, 0x7ff00000, RZ, 0xc0, !PT ;  /* 0x7ff000000b0c7812 */ /* 0x000fc400078ec0ff */
[----:B------:R-:W-:Y:S01]  /*09f0*/  LOP3.LUT R15, R9, 0x7ff00000, RZ, 0xc0, !PT ;  /* 0x7ff00000090f7812 */ /* 0x000fe200078ec0ff */
[----:B------:R-:W-:-:S03]  /*0a00*/  @!P0 DMUL R6, R8, 8.98846567431157953865e+307 ;  /* 0x7fe0000008068828 */ /* 0x000fc60000000000 */
[C---:B------:R-:W-:Y:S01]  /*0a10*/  ISETP.GE.U32.AND P1, PT, R12.reuse, R15, PT ;  /* 0x0000000f0c00720c */ /* 0x040fe20003f26070 */
[----:B------:R-:W-:Y:S01]  /*0a20*/  @!P2 IMAD.MOV.U32 R18, RZ, RZ, RZ ;  /* 0x000000ffff12a224 */ /* 0x000fe200078e00ff */
[----:B------:R-:W-:Y:S01]  /*0a30*/  @!P2 LOP3.LUT R13, R9, 0x7ff00000, RZ, 0xc0, !PT ;  /* 0x7ff00000090da812 */ /* 0x000fe200078ec0ff */
[----:B------:R-:W0:Y:S03]  /*0a40*/  MUFU.RCP64H R17, R7 ;  /* 0x0000000700117308 */ /* 0x000e260000001800 */
[----:B------:R-:W-:Y:S01]  /*0a50*/  @!P2 ISETP.GE.U32.AND P3, PT, R12, R13, PT ;  /* 0x0000000d0c00a20c */ /* 0x000fe20003f66070 */
[----:B------:R-:W-:-:S05]  /*0a60*/  IMAD.MOV.U32 R13, RZ, RZ, 0x1ca00000 ;  /* 0x1ca00000ff0d7424 */ /* 0x000fca00078e00ff */
[----:B------:R-:W-:-:S04]  /*0a70*/  @!P2 SEL R19, R13, 0x63400000, !P3 ;  /* 0x634000000d13a807 */ /* 0x000fc80005800000 */
[----:B------:R-:W-:Y:S01]  /*0a80*/  @!P2 LOP3.LUT R19, R19, 0x80000000, R11, 0xf8, !PT ;  /* 0x800000001313a812 */ /* 0x000fe200078ef80b */
[----:B0-----:R-:W-:-:S03]  /*0a90*/  DFMA R2, R16, -R6, 1 ;  /* 0x3ff000001002742b */ /* 0x001fc60000000806 */
[----:B------:R-:W-:-:S05]  /*0aa0*/  @!P2 LOP3.LUT R19, R19, 0x100000, RZ, 0xfc, !PT ;  /* 0x001000001313a812 */ /* 0x000fca00078efcff */
[----:B------:R-:W-:-:S08]  /*0ab0*/  DFMA R2, R2, R2, R2 ;  /* 0x000000020202722b */ /* 0x000fd00000000002 */
[----:B------:R-:W-:Y:S01]  /*0ac0*/  DFMA R16, R16, R2, R16 ;  /* 0x000000021010722b */ /* 0x000fe20000000010 */
[----:B------:R-:W-:Y:S02]  /*0ad0*/  SEL R3, R13, 0x63400000, !P1 ;  /* 0x634000000d037807 */ /* 0x000fe40004800000 */
[----:B------:R-:W-:Y:S02]  /*0ae0*/  MOV R2, R10 ;  /* 0x0000000a00027202 */ /* 0x000fe40000000f00 */
[----:B------:R-:W-:-:S03]  /*0af0*/  LOP3.LUT R3, R3, 0x800fffff, R11, 0xf8, !PT ;  /* 0x800fffff03037812 */ /* 0x000fc600078ef80b */
[----:B------:R-:W-:-:S03]  /*0b00*/  DFMA R20, R16, -R6, 1 ;  /* 0x3ff000001014742b */ /* 0x000fc60000000806 */
[----:B------:R-:W-:-:S05]  /*0b10*/  @!P2 DFMA R2, R2, 2, -R18 ;  /* 0x400000000202a82b */ /* 0x000fca0000000812 */
[----:B------:R-:W-:Y:S01]  /*0b20*/  DFMA R16, R16, R20, R16 ;  /* 0x000000141010722b */ /* 0x000fe20000000010 */
[----:B------:R-:W-:Y:S01]  /*0b30*/  MOV R21, R12 ;  /* 0x0000000c00157202 */ /* 0x000fe20000000f00 */
[----:B------:R-:W-:Y:S01]  /*0b40*/  IMAD.MOV.U32 R20, RZ, RZ, R15 ;  /* 0x000000ffff147224 */ /* 0x000fe200078e000f */
[----:B------:R-:W-:Y:S02]  /*0b50*/  @!P0 LOP3.LUT R20, R7, 0x7ff00000, RZ, 0xc0, !PT ;  /* 0x7ff0000007148812 */ /* 0x000fe400078ec0ff */
[----:B------:R-:W-:-:S03]  /*0b60*/  @!P2 LOP3.LUT R21, R3, 0x7ff00000, RZ, 0xc0, !PT ;  /* 0x7ff000000315a812 */ /* 0x000fc600078ec0ff */
[----:B------:R-:W-:Y:S01]  /*0b70*/  DMUL R18, R16, R2 ;  /* 0x0000000210127228 */ /* 0x000fe20000000000 */
[----:B------:R-:W-:Y:S01]  /*0b80*/  VIADD R23, R20, 0xffffffff ;  /* 0xffffffff14177836 */ /* 0x000fe20000000000 */
[----:B------:R-:W-:-:S04]  /*0b90*/  IADD3 R22, PT, PT, R21, -0x1, RZ ;  /* 0xffffffff15167810 */ /* 0x000fc80007ffe0ff */
[----:B------:R-:W-:Y:S02]  /*0ba0*/  ISETP.GT.U32.AND P0, PT, R22, 0x7feffffe, PT ;  /* 0x7feffffe1600780c */ /* 0x000fe40003f04070 */
[----:B------:R-:W-:Y:S02]  /*0bb0*/  DFMA R14, R18, -R6, R2 ;  /* 0x80000006120e722b */ /* 0x000fe40000000002 */
[----:B------:R-:W-:-:S06]  /*0bc0*/  ISETP.GT.U32.OR P0, PT, R23, 0x7feffffe, P0 ;  /* 0x7feffffe1700780c */ /* 0x000fcc0000704470 */
[----:B------:R-:W-:-:S07]  /*0bd0*/  DFMA R14, R16, R14, R18 ;  /* 0x0000000e100e722b */ /* 0x000fce0000000012 */
[----:B------:R-:W-:Y:S05]  /*0be0*/  @P0 BRA `(.L_x_9) ;  /* 0x00000000006c0947 */ /* 0x000fea0003800000 */
[----:B------:R-:W-:-:S04]  /*0bf0*/  LOP3.LUT R11, R9, 0x7ff00000, RZ, 0xc0, !PT ;  /* 0x7ff00000090b7812 */ /* 0x000fc800078ec0ff */
[CC--:B------:R-:W-:Y:S02]  /*0c00*/  VIADDMNMX R10, R12.reuse, -R11.reuse, 0xb9600000, !PT ;  /* 0xb96000000c0a7446 */ /* 0x0c0fe4000780090b */
[----:B------:R-:W-:Y:S02]  /*0c10*/  ISETP.GE.U32.AND P0, PT, R12, R11, PT ;  /* 0x0000000b0c00720c */ /* 0x000fe40003f06070 */
[----:B------:R-:W-:Y:S02]  /*0c20*/  VIMNMX R10, PT, PT, R10, 0x46a00000, PT ;  /* 0x46a000000a0a7848 */ /* 0x000fe40003fe0100 */
[----:B------:R-:W-:-:S04]  /*0c30*/  SEL R13, R13, 0x63400000, !P0 ;  /* 0x634000000d0d7807 */ /* 0x000fc80004000000 */
[----:B------:R-:W-:Y:S02]  /*0c40*/  IADD3 R16, PT, PT, -R13, R10, RZ ;  /* 0x0000000a0d107210 */ /* 0x000fe40007ffe1ff */
[----:B------:R-:W-:-:S03]  /*0c50*/  MOV R10, RZ ;  /* 0x000000ff000a7202 */ /* 0x000fc60000000f00 */
[----:B------:R-:W-:-:S06]  /*0c60*/  VIADD R11, R16, 0x7fe00000 ;  /* 0x7fe00000100b7836 */ /* 0x000fcc0000000000 */
[----:B------:R-:W-:-:S10]  /*0c70*/  DMUL R12, R14, R10 ;  /* 0x0000000a0e0c7228 */ /* 0x000fd40000000000 */
[----:B------:R-:W-:-:S13]  /*0c80*/  FSETP.GTU.AND P0, PT, |R13|, 1.469367938527859385e-39, PT ;  /* 0x001000000d00780b */ /* 0x000fda0003f0c200 */
[----:B------:R-:W-:Y:S05]  /*0c90*/  @P0 BRA `(.L_x_10) ;  /* 0x0000000000940947 */ /* 0x000fea0003800000 */
[----:B------:R-:W-:Y:S01]  /*0ca0*/  DFMA R2, R14, -R6, R2 ;  /* 0x800000060e02722b */ /* 0x000fe20000000002 */
[----:B------:R-:W-:-:S09]  /*0cb0*/  IMAD.MOV.U32 R10, RZ, RZ, RZ ;  /* 0x000000ffff0a7224 */ /* 0x000fd200078e00ff */
[C---:B------:R-:W-:Y:S02]  /*0cc0*/  FSETP.NEU.AND P0, PT, R3.reuse, RZ, PT ;  /* 0x000000ff0300720b */ /* 0x040fe40003f0d000 */
[----:B------:R-:W-:-:S04]  /*0cd0*/  LOP3.LUT R9, R3, 0x80000000, R9, 0x48, !PT ;  /* 0x8000000003097812 */ /* 0x000fc800078e4809 */
[----:B------:R-:W-:-:S07]  /*0ce0*/  LOP3.LUT R11, R9, R11, RZ, 0xfc, !PT ;  /* 0x0000000b090b7212 */ /* 0x000fce00078efcff */
[----:B------:R-:W-:Y:S05]  /*0cf0*/  @!P0 BRA `(.L_x_10) ;  /* 0x00000000007c8947 */ /* 0x000fea0003800000 */
[----:B------:R-:W-:Y:S01]  /*0d00*/  IADD3 R3, PT, PT, -R16, RZ, RZ ;  /* 0x000000ff10037210 */ /* 0x000fe20007ffe1ff */
[----:B------:R-:W-:Y:S01]  /*0d10*/  IMAD.MOV.U32 R2, RZ, RZ, RZ ;  /* 0x000000ffff027224 */ /* 0x000fe200078e00ff */
[----:B------:R-:W-:-:S05]  /*0d20*/  DMUL.RP R10, R14, R10 ;  /* 0x0000000a0e0a7228 */ /* 0x000fca0000008000 */
[----:B------:R-:W-:-:S05]  /*0d30*/  DFMA R2, R12, -R2, R14 ;  /* 0x800000020c02722b */ /* 0x000fca000000000e */
[----:B------:R-:W-:Y:S02]  /*0d40*/  LOP3.LUT R9, R11, R9, RZ, 0x3c, !PT ;  /* 0x000000090b097212 */ /* 0x000fe400078e3cff */
[----:B------:R-:W-:-:S04]  /*0d50*/  IADD3 R2, PT, PT, -R16, -0x43300000, RZ ;  /* 0xbcd0000010027810 */ /* 0x000fc80007ffe1ff */
[----:B------:R-:W-:-:S04]  /*0d60*/  FSETP.NEU.AND P0, PT, |R3|, R2, PT ;  /* 0x000000020300720b */ /* 0x000fc80003f0d200 */
[----:B------:R-:W-:Y:S02]  /*0d70*/  FSEL R12, R10, R12, !P0 ;  /* 0x0000000c0a0c7208 */ /* 0x000fe40004000000 */
[----:B------:R-:W-:Y:S01]  /*0d80*/  FSEL R13, R9, R13, !P0 ;  /* 0x0000000d090d7208 */ /* 0x000fe20004000000 */
[----:B------:R-:W-:Y:S06]  /*0d90*/  BRA `(.L_x_10) ;  /* 0x0000000000547947 */ /* 0x000fec0003800000 */
.L_x_9:
[----:B------:R-:W-:-:S14]  /*0da0*/  DSETP.NAN.AND P0, PT, R10, R10, PT ;  /* 0x0000000a0a00722a */ /* 0x000fdc0003f08000 */
[----:B------:R-:W-:Y:S05]  /*0db0*/  @P0 BRA `(.L_x_11) ;  /* 0x0000000000440947 */ /* 0x000fea0003800000 */
[----:B------:R-:W-:-:S14]  /*0dc0*/  DSETP.NAN.AND P0, PT, R8, R8, PT ;  /* 0x000000080800722a */ /* 0x000fdc0003f08000 */
[----:B------:R-:W-:Y:S05]  /*0dd0*/  @P0 BRA `(.L_x_12) ;  /* 0x0000000000300947 */ /* 0x000fea0003800000 */
[----:B------:R-:W-:Y:S01]  /*0de0*/  ISETP.NE.AND P0, PT, R21, R20, PT ;  /* 0x000000141500720c */ /* 0x000fe20003f05270 */
[----:B------:R-:W-:Y:S01]  /*0df0*/  IMAD.MOV.U32 R13, RZ, RZ, -0x80000 ;  /* 0xfff80000ff0d7424 */ /* 0x000fe200078e00ff */
[----:B------:R-:W-:-:S11]  /*0e00*/  MOV R12, 0x0 ;  /* 0x00000000000c7802 */ /* 0x000fd60000000f00 */
[----:B------:R-:W-:Y:S05]  /*0e10*/  @!P0 BRA `(.L_x_10) ;  /* 0x0000000000348947 */ /* 0x000fea0003800000 */
[----:B------:R-:W-:Y:S02]  /*0e20*/  ISETP.NE.AND P0, PT, R21, 0x7ff00000, PT ;  /* 0x7ff000001500780c */ /* 0x000fe40003f05270 */
[----:B------:R-:W-:Y:S02]  /*0e30*/  LOP3.LUT R13, R11, 0x80000000, R9, 0x48, !PT ;  /* 0x800000000b0d7812 */ /* 0x000fe400078e4809 */
[----:B------:R-:W-:-:S13]  /*0e40*/  ISETP.EQ.OR P0, PT, R20, RZ, !P0 ;  /* 0x000000ff1400720c */ /* 0x000fda0004702670 */
[----:B------:R-:W-:Y:S02]  /*0e50*/  @P0 LOP3.LUT R2, R13, 0x7ff00000, RZ, 0xfc, !PT ;  /* 0x7ff000000d020812 */ /* 0x000fe400078efcff */
[----:B------:R-:W-:Y:S01]  /*0e60*/  @!P0 MOV R12, RZ ;  /* 0x000000ff000c8202 */ /* 0x000fe20000000f00 */
[----:B------:R-:W-:Y:S01]  /*0e70*/  @P0 IMAD.MOV.U32 R12, RZ, RZ, RZ ;  /* 0x000000ffff0c0224 */ /* 0x000fe200078e00ff */
[----:B------:R-:W-:Y:S01]  /*0e80*/  @P0 MOV R13, R2 ;  /* 0x00000002000d0202 */ /* 0x000fe20000000f00 */
[----:B------:R-:W-:Y:S06]  /*0e90*/  BRA `(.L_x_10) ;  /* 0x0000000000147947 */ /* 0x000fec0003800000 */
.L_x_12:
[----:B------:R-:W-:Y:S01]  /*0ea0*/  LOP3.LUT R13, R9, 0x80000, RZ, 0xfc, !PT ;  /* 0x00080000090d7812 */ /* 0x000fe200078efcff */
[----:B------:R-:W-:Y:S01]  /*0eb0*/  IMAD.MOV.U32 R12, RZ, RZ, R8 ;  /* 0x000000ffff0c7224 */ /* 0x000fe200078e0008 */
[----:B------:R-:W-:Y:S06]  /*0ec0*/  BRA `(.L_x_10) ;  /* 0x0000000000087947 */ /* 0x000fec0003800000 */
.L_x_11:
[----:B------:R-:W-:Y:S02]  /*0ed0*/  LOP3.LUT R13, R11, 0x80000, RZ, 0xfc, !PT ;  /* 0x000800000b0d7812 */ /* 0x000fe400078efcff */
[----:B------:R-:W-:-:S07]  /*0ee0*/  MOV R12, R10 ;  /* 0x0000000a000c7202 */ /* 0x000fce0000000f00 */
.L_x_10:
[----:B------:R-:W-:Y:S05]  /*0ef0*/  BSYNC.RECONVERGENT B1 ;  /* 0x0000000000017941 */ /* 0x000fea0003800200 */
.L_x_8:
[----:B------:R-:W-:Y:S02]  /*0f00*/  HFMA2 R3, -RZ, RZ, 0, 0 ;  /* 0x00000000ff037431 */ /* 0x000fe400000001ff */
[----:B------:R-:W-:-:S04]  /*0f10*/  IMAD.MOV.U32 R2, RZ, RZ, R4 ;  /* 0x000000ffff027224 */ /* 0x000fc800078e0004 */
[----:B------:R-:W-:Y:S05]  /*0f20*/  RET.REL.NODEC R2 `(_Z14computeMulExpkIf6float2EvPKT0_PT_iiS3_S3_) ;  /* 0xfffffff002347950 */ /* 0x000fea0003c3ffff */
.L_x_13:
[----:B------:R-:W-:-:S00]  /*0f30*/  BRA `(.L_x_13) ;  /* 0xfffffffc00fc7947 */ /* 0x000fc0000383ffff */
[----:B------:R-:W-:-:S00]  /*0f40*/  NOP ;  /* 0x0000000000007918 */ /* 0x000fc00000000000 */
        /* <DEDUP_REMOVED lines=11> */
.L_x_80:


//--------------------- .text._Z12reorderInputIfEvPKT_PS0_ii --------------------------
	.section	.text._Z12reorderInputIfEvPKT_PS0_ii,"ax",@progbits
	.align	128
        .global         _Z12reorderInputIfEvPKT_PS0_ii
        .type           _Z12reorderInputIfEvPKT_PS0_ii,@function
        .size           _Z12reorderInputIfEvPKT_PS0_ii,(.L_x_86 - _Z12reorderInputIfEvPKT_PS0_ii)
        .other          _Z12reorderInputIfEvPKT_PS0_ii,@"STO_CUDA_ENTRY STV_DEFAULT"
_Z12reorderInputIfEvPKT_PS0_ii:
.text._Z12reorderInputIfEvPKT_PS0_ii:
[----:B------:R-:W-:Y:S01]  /*0000*/  LDC R1, c[0x0][0x37c] ;  /* 0x0000df00ff017b82 */ /* 0x000fe20000000800 */
[----:B------:R-:W0:Y:S01]  /*0010*/  S2R R0, SR_CTAID.X ;  /* 0x0000000000007919 */ /* 0x000e220000002500 */
[----:B------:R-:W0:Y:S01]  /*0020*/  LDCU UR4, c[0x0][0x360] ;  /* 0x00006c00ff0477ac */ /* 0x000e220008000800 */
[----:B------:R-:W0:Y:S01]  /*0030*/  S2R R3, SR_TID.X ;  /* 0x0000000000037919 */ /* 0x000e220000002100 */
[----:B------:R-:W1:Y:S01]  /*0040*/  LDCU UR5, c[0x0][0x364] ;  /* 0x00006c80ff0577ac */ /* 0x000e620008000800 */
[----:B------:R-:W1:Y:S01]  /*0050*/  S2R R7, SR_CTAID.Y ;  /* 0x0000000000077919 */ /* 0x000e620000002600 */
[----:B------:R-:W2:Y:S01]  /*0060*/  LDCU.64 UR6, c[0x0][0x390] ;  /* 0x00007200ff0677ac */ /* 0x000ea20008000a00 */
[----:B------:R-:W1:Y:S01]  /*0070*/  S2R R2, SR_TID.Y ;  /* 0x0000000000027919 */ /* 0x000e620000002200 */
[----:B0-----:R-:W-:-:S05]  /*0080*/  IMAD R0, R0, UR4, R3 ;  /* 0x0000000400007c24 */ /* 0x001fca000f8e0203 */
[----:B--2---:R-:W-:Y:S01]  /*0090*/  ISETP.GE.AND P0, PT, R0, UR7, PT ;  /* 0x0000000700007c0c */ /* 0x004fe2000bf06270 */
[----:B-1----:R-:W-:-:S05]  /*00a0*/  IMAD R7, R7, UR5, R2 ;  /* 0x0000000507077c24 */ /* 0x002fca000f8e0202 */
[----:B------:R-:W-:-:S13]  /*00b0*/  ISETP.GE.OR P0, PT, R7, UR6, P0 ;  /* 0x0000000607007c0c */ /* 0x000fda0008706670 */
[----:B------:R-:W-:Y:S05]  /*00c0*/  @P0 EXIT ;  /* 0x000000000000094d */ /* 0x000fea0003800000 */
[----:B------:R-:W-:Y:S01]  /*00d0*/  ULEA.HI UR4, UR7, UR7, URZ, 0x1 ;  /* 0x0000000707047291 */ /* 0x000fe2000f8f08ff */
[----:B------:R-:W-:Y:S01]  /*00e0*/  BSSY.RECONVERGENT B0, `(.L_x_14) ;  /* 0x000001b000007945 */ /* 0x000fe20003800200 */
[----:B------:R-:W-:Y:S02]  /*00f0*/  USHF.R.U32.HI UR5, URZ, 0x1, UR6 ;  /* 0x00000001ff057899 */ /* 0x000fe40008011606 */
[----:B------:R-:W-:-:S04]  /*0100*/  USHF.R.S32.HI UR4, URZ, 0x1, UR4 ;  /* 0x00000001ff047899 */ /* 0x000fc80008011404 */
[----:B------:R-:W-:Y:S02]  /*0110*/  ISETP.GE.U32.AND P0, PT, R7, UR5, PT ;  /* 0x0000000507007c0c */ /* 0x000fe4000bf06070 */
[----:B------:R-:W-:Y:S02]  /*0120*/  ISETP.GE.AND P1, PT, R0, UR4, PT ;  /* 0x0000000400007c0c */ /* 0x000fe4000bf26270 */
[----:B------:R-:W-:Y:S02]  /*0130*/  SEL R2, RZ, 0x2, P0 ;  /* 0x00000002ff027807 */ /* 0x000fe40000000000 */
[----:B------:R-:W-:Y:S01]  /*0140*/  SEL R3, RZ, 0x1, P1 ;  /* 0x00000001ff037807 */ /* 0x000fe20000800000 */
[----:B------:R-:W0:Y:S04]  /*0150*/  LDCU.64 UR4, c[0x0][0x358] ;  /* 0x00006b00ff0477ac */ /* 0x000e280008000a00 */
[----:B------:R-:W-:-:S05]  /*0160*/  IMAD.IADD R2, R2, 0x1, R3 ;  /* 0x0000000102027824 */ /* 0x000fca00078e0203 */
[----:B------:R-:W-:-:S13]  /*0170*/  ISETP.GT.AND P0, PT, R2, 0x1, PT ;  /* 0x000000010200780c */ /* 0x000fda0003f04270 */
[----:B0-----:R-:W-:Y:S05]  /*0180*/  @P0 BRA `(.L_x_15) ;  /* 0x0000000000280947 */ /* 0x001fea0003800000 */
[----:B------:R-:W-:Y:S02]  /*0190*/  ISETP.NE.AND P0, PT, R2, RZ, PT ;  /* 0x000000ff0200720c */ /* 0x000fe40003f05270 */
[----:B------:R-:W-:-:S04]  /*01a0*/  IADD3 R3, PT, PT, -R7, UR6, RZ ;  /* 0x0000000607037c10 */ /* 0x000fc8000fffe1ff */
[----:B------:R-:W-:-:S07]  /*01b0*/  LEA R3, R3, 0xffffffff, 0x1 ;  /* 0xffffffff03037811 */ /* 0x000fce00078e08ff */
[C---:B------:R-:W-:Y:S01]  /*01c0*/  @!P0 IADD3 R2, PT, PT, -R0.reuse, UR7, RZ ;  /* 0x0000000700028c10 */ /* 0x040fe2000fffe1ff */
[----:B------:R-:W-:-:S04]  /*01d0*/  @P0 IMAD.SHL.U32 R4, R0, 0x2, RZ ;  /* 0x0000000200040824 */ /* 0x000fc800078e00ff */
[----:B------:R-:W-:Y:S02]  /*01e0*/  @!P0 IMAD.SHL.U32 R2, R2, 0x2, RZ ;  /* 0x0000000202028824 */ /* 0x000fe400078e00ff */
[C---:B------:R-:W-:Y:S02]  /*01f0*/  @P0 IMAD R5, R3.reuse, UR7, R4 ;  /* 0x0000000703050c24 */ /* 0x040fe4000f8e0204 */
[----:B------:R-:W-:-:S04]  /*0200*/  @!P0 IMAD R2, R3, UR7, R2 ;  /* 0x0000000703028c24 */ /* 0x000fc8000f8e0202 */
[----:B------:R-:W-:Y:S01]  /*0210*/  @!P0 VIADD R5, R2, 0xffffffff ;  /* 0xffffffff02058836 */ /* 0x000fe20000000000 */
[----:B------:R-:W-:Y:S06]  /*0220*/  BRA `(.L_x_16) ;  /* 0x0000000000187947 */ /* 0x000fec0003800000 */
.L_x_15:
[----:B------:R-:W-:-:S13]  /*0230*/  ISETP.NE.AND P0, PT, R2, 0x2, PT ;  /* 0x000000020200780c */ /* 0x000fda0003f05270 */
[C---:B------:R-:W-:Y:S02]  /*0240*/  @!P0 IMAD R3, R7.reuse, UR7, RZ ;  /* 0x0000000707038c24 */ /* 0x040fe4000f8e02ff */
[----:B------:R-:W-:-:S03]  /*0250*/  @P0 IMAD R5, R7, UR7, R0 ;  /* 0x0000000707050c24 */ /* 0x000fc6000f8e0200 */
[----:B------:R-:W-:Y:S01]  /*0260*/  @!P0 IADD3 R2, PT, PT, R3, UR7, -R0 ;  /* 0x0000000703028c10 */ /* 0x000fe2000fffe800 */
[----:B------:R-:W-:-:S03]  /*0270*/  @P0 IMAD.SHL.U32 R5, R5, 0x2, RZ ;  /* 0x0000000205050824 */ /* 0x000fc600078e00ff */
[----:B------:R-:W-:-:S07]  /*0280*/  @!P0 LEA R5, R2, 0xffffffff, 0x1 ;  /* 0xffffffff02058811 */ /* 0x000fce00078e08ff */
.L_x_16:
[----:B------:R-:W-:Y:S05]  /*0290*/  BSYNC.RECONVERGENT B0 ;  /* 0x0000000000007941 */ /* 0x000fea0003800200 */
.L_x_14:
[----:B------:R-:W0:Y:S02]  /*02a0*/  LDC.64 R2, c[0x0][0x380] ;  /* 0x0000e000ff027b82 */ /* 0x000e240000000a00 */
[----:B0-----:R-:W-:-:S06]  /*02b0*/  IMAD.WIDE R2, R5, 0x4, R2 ;  /* 0x0000000405027825 */ /* 0x001fcc00078e0202 */
[----:B------:R-:W0:Y:S01]  /*02c0*/  LDC.64 R4, c[0x0][0x388] ;  /* 0x0000e200ff047b82 */ /* 0x000e220000000a00 */
[----:B------:R-:W2:Y:S01]  /*02d0*/  LDG.E R3, desc[UR4][R2.64] ;  /* 0x0000000402037981 */ /* 0x000ea2000c1e1900 */
[----:B------:R-:W-:-:S04]  /*02e0*/  IMAD R7, R7, UR7, R0 ;  /* 0x0000000707077c24 */ /* 0x000fc8000f8e0200 */
[----:B0-----:R-:W-:-:S05]  /*02f0*/  IMAD.WIDE R4, R7, 0x4, R4 ;  /* 0x0000000407047825 */ /* 0x001fca00078e0204 */
[----:B--2---:R-:W-:Y:S01]  /*0300*/  STG.E desc[UR4][R4.64], R3 ;  /* 0x0000000304007986 */ /* 0x004fe2000c101904 */
[----:B------:R-:W-:Y:S05]  /*0310*/  EXIT ;  /* 0x000000000000794d */ /* 0x000fea0003800000 */
.L_x_17:
        /* <DEDUP_REMOVED lines=14> */
.L_x_86:


//--------------------- .text._Z14precomputeExpkP6float2S0_ii --------------------------
	.section	.text._Z14precomputeExpkP6float2S0_ii,"ax",@progbits
	.align	128
        .global         _Z14precomputeExpkP6float2S0_ii
        .type           _Z14precomputeExpkP6float2S0_ii,@function
        .size           _Z14precomputeExpkP6float2S0_ii,(.L_x_82 - _Z14precomputeExpkP6float2S0_ii)
        .other          _Z14precomputeExpkP6float2S0_ii,@"STO_CUDA_ENTRY STV_DEFAULT"
_Z14precomputeExpkP6float2S0_ii:
.text._Z14precomputeExpkP6float2S0_ii:
[----:B------:R-:W0:Y:S01]  /*0000*/  LDC R1, c[0x0][0x37c] ;  /* 0x0000df00ff017b82 */ /* 0x000e220000000800 */
[----:B------:R-:W1:Y:S01]  /*0010*/  S2R R0, SR_CTAID.X ;  /* 0x0000000000007919 */ /* 0x000e620000002500 */
[----:B------:R-:W1:Y:S01]  /*0020*/  LDCU UR4, c[0x0][0x360] ;  /* 0x00006c00ff0477ac */ /* 0x000e620008000800 */
[----:B------:R-:W-:Y:S01]  /*0030*/  BSSY.RECONVERGENT B0, `(.L_x_18) ;  /* 0x000009c000007945 */ /* 0x000fe20003800200 */
[----:B0-----:R-:W-:Y:S01]  /*0040*/  VIADD R1, R1, 0xffffffd8 ;  /* 0xffffffd801017836 */ /* 0x001fe20000000000 */
[----:B------:R-:W1:Y:S01]  /*0050*/  S2R R3, SR_TID.X ;  /* 0x0000000000037919 */ /* 0x000e620000002100 */
[----:B------:R-:W0:Y:S01]  /*0060*/  LDCU UR5, c[0x0][0x390] ;  /* 0x00007200ff0577ac */ /* 0x000e220008000800 */
[----:B------:R-:W2:Y:S01]  /*0070*/  LDCU.64 UR6, c[0x0][0x358] ;  /* 0x00006b00ff0677ac */ /* 0x000ea20008000a00 */
[----:B-1----:R-:W-:-:S05]  /*0080*/  IMAD R0, R0, UR4, R3 ;  /* 0x0000000400007c24 */ /* 0x002fca000f8e0203 */
[----:B0-----:R-:W-:-:S13]  /*0090*/  ISETP.GE.AND P0, PT, R0, UR5, PT ;  /* 0x0000000500007c0c */ /* 0x001fda000bf06270 */
[----:B--2---:R-:W-:Y:S05]  /*00a0*/  @P0 BRA `(.L_x_19) ;  /* 0x0000000800500947 */ /* 0x004fea0003800000 */
[----:B------:R-:W-:Y:S01]  /*00b0*/  USHF.L.U32 UR4, UR5, 0x1, URZ ;  /* 0x0000000105047899 */ /* 0x000fe200080006ff */
[----:B------:R-:W-:Y:S01]  /*00c0*/  IMAD.MOV.U32 R6, RZ, RZ, 0x1 ;  /* 0x00000001ff067424 */ /* 0x000fe200078e00ff */
[----:B------:R-:W-:Y:S01]  /*00d0*/  UMOV UR8, 0x54442d18 ;  /* 0x54442d1800087882 */ /* 0x000fe20000000000 */
[----:B------:R-:W-:Y:S01]  /*00e0*/  UMOV UR9, 0x400921fb ;  /* 0x400921fb00097882 */ /* 0x000fe20000000000 */
[----:B------:R-:W-:Y:S05]  /*00f0*/  BSSY.RECONVERGENT B1, `(.L_x_20) ;  /* 0x0000013000017945 */ /* 0x000fea0003800200 */
[----:B------:R-:W0:Y:S08]  /*0100*/  I2F.F64 R4, UR4 ;  /* 0x0000000400047d12 */ /* 0x000e300008201c00 */
[----:B0-----:R-:W0:Y:S02]  /*0110*/  MUFU.RCP64H R7, R5 ;  /* 0x0000000500077308 */ /* 0x001e240000001800 */
[----:B0-----:R-:W-:-:S08]  /*0120*/  DFMA R2, -R4, R6, 1 ;  /* 0x3ff000000402742b */ /* 0x001fd00000000106 */
[----:B------:R-:W-:Y:S02]  /*0130*/  DFMA R8, R2, R2, R2 ;  /* 0x000000020208722b */ /* 0x000fe40000000002 */
[----:B------:R-:W0:Y:S06]  /*0140*/  I2F.F64 R2, R0 ;  /* 0x0000000000027312 */ /* 0x000e2c0000201c00 */
[----:B------:R-:W-:-:S08]  /*0150*/  DFMA R8, R6, R8, R6 ;  /* 0x000000080608722b */ /* 0x000fd00000000006 */
[----:B------:R-:W-:Y:S02]  /*0160*/  DFMA R10, -R4, R8, 1 ;  /* 0x3ff00000040a742b */ /* 0x000fe40000000108 */
[----:B0-----:R-:W-:-:S06]  /*0170*/  DMUL R6, R2, UR8 ;  /* 0x0000000802067c28 */ /* 0x001fcc0008000000 */
[----:B------:R-:W-:-:S04]  /*0180*/  DFMA R10, R8, R10, R8 ;  /* 0x0000000a080a722b */ /* 0x000fc80000000008 */
[----:B------:R-:W-:-:S04]  /*0190*/  FSETP.GEU.AND P1, PT, |R7|, 6.5827683646048100446e-37, PT ;  /* 0x036000000700780b */ /* 0x000fc80003f2e200 */
[----:B------:R-:W-:-:S08]  /*01a0*/  DMUL R2, R6, R10 ;  /* 0x0000000a06027228 */ /* 0x000fd00000000000 */
[----:B------:R-:W-:-:S08]  /*01b0*/  DFMA R8, -R4, R2, R6 ;  /* 0x000000020408722b */ /* 0x000fd00000000106 */
[----:B------:R-:W-:-:S10]  /*01c0*/  DFMA R2, R10, R8, R2 ;  /* 0x000000080a02722b */ /* 0x000fd40000000002 */
[----:B------:R-:W-:-:S05]  /*01d0*/  FFMA R8, RZ, R5, R3 ;  /* 0x00000005ff087223 */ /* 0x000fca0000000003 */
[----:B------:R-:W-:-:S13]  /*01e0*/  FSETP.GT.AND P0, PT, |R8|, 1.469367938527859385e-39, PT ;  /* 0x001000000800780b */ /* 0x000fda0003f04200 */
[----:B------:R-:W-:Y:S05]  /*01f0*/  @P0 BRA P1, `(.L_x_21) ;  /* 0x0000000000080947 */ /* 0x000fea0000800000 */
[----:B------:R-:W-:-:S07]  /*0200*/  MOV R10, 0x220 ;  /* 0x00000220000a7802 */ /* 0x000fce0000000f00 */
[----:B------:R-:W-:Y:S05]  /*0210*/  CALL.REL.NOINC `($__internal_1_$__cuda_sm20_div_rn_f64_full) ;  /* 0x0000001000607944 */ /* 0x000fea0003c00000 */
.L_x_21:
[----:B------:R-:W-:Y:S05]  /*0220*/  BSYNC.RECONVERGENT B1 ;  /* 0x0000000000017941 */ /* 0x000fea0003800200 */
.L_x_20:
[----:B------:R-:W-:Y:S01]  /*0230*/  DSETP.NEU.AND P0, PT, |R2|, +INF , PT ;  /* 0x7ff000000200742a */ /* 0x000fe20003f0d200 */
[----:B------:R-:W-:-:S13]  /*0240*/  BSSY.RECONVERGENT B1, `(.L_x_22) ;  /* 0x000001d000017945 */ /* 0x000fda0003800200 */
[----:B------:R-:W-:Y:S01]  /*0250*/  @!P0 DMUL R16, RZ, R2 ;  /* 0x00000002ff108228 */ /* 0x000fe20000000000 */
[----:B------:R-:W-:Y:S01]  /*0260*/  @!P0 IMAD.MOV.U32 R18, RZ, RZ, 0x1 ;  /* 0x00000001ff128424 */ /* 0x000fe200078e00ff */
[----:B------:R-:W-:Y:S09]  /*0270*/  @!P0 BRA `(.L_x_23) ;  /* 0x0000000000648947 */ /* 0x000ff20003800000 */
[----:B------:R-:W-:Y:S01]  /*0280*/  UMOV UR8, 0x6dc9c883 ;  /* 0x6dc9c88300087882 */ /* 0x000fe20000000000 */
[----:B------:R-:W-:Y:S01]  /*0290*/  UMOV UR9, 0x3fe45f30 ;  /* 0x3fe45f3000097882 */ /* 0x000fe20000000000 */
[C---:B------:R-:W-:Y:S01]  /*02a0*/  DSETP.GE.AND P0, PT, |R2|.reuse, 2.14748364800000000000e+09, PT ;  /* 0x41e000000200742a */ /* 0x040fe20003f06200 */
[----:B------:R-:W-:Y:S01]  /*02b0*/  BSSY.RECONVERGENT B2, `(.L_x_24) ;  /* 0x0000014000027945 */ /* 0x000fe20003800200 */
[----:B------:R-:W-:Y:S01]  /*02c0*/  DMUL R4, R2, UR8 ;  /* 0x0000000802047c28 */ /* 0x000fe20008000000 */
[----:B------:R-:W-:Y:S01]  /*02d0*/  UMOV UR8, 0x54442d18 ;  /* 0x54442d1800087882 */ /* 0x000fe20000000000 */
[----:B------:R-:W-:-:S08]  /*02e0*/  UMOV UR9, 0x3ff921fb ;  /* 0x3ff921fb00097882 */ /* 0x000fd00000000000 */
[----:B------:R-:W0:Y:S08]  /*02f0*/  F2I.F64 R4, R4 ;  /* 0x0000000400047311 */ /* 0x000e300000301100 */
[----:B0-----:R-:W0:Y:S02]  /*0300*/  I2F.F64 R16, R4 ;  /* 0x0000000400107312 */ /* 0x001e240000201c00 */
[----:B0-----:R-:W-:Y:S01]  /*0310*/  DFMA R6, R16, -UR8, R2 ;  /* 0x8000000810067c2b */ /* 0x001fe20008000002 */
[----:B------:R-:W-:Y:S01]  /*0320*/  UMOV UR8, 0x33145c00 ;  /* 0x33145c0000087882 */ /* 0x000fe20000000000 */
[----:B------:R-:W-:-:S06]  /*0330*/  UMOV UR9, 0x3c91a626 ;  /* 0x3c91a62600097882 */ /* 0x000fcc0000000000 */
[----:B------:R-:W-:Y:S01]  /*0340*/  DFMA R6, R16, -UR8, R6 ;  /* 0x8000000810067c2b */ /* 0x000fe20008000006 */
[----:B------:R-:W-:Y:S01]  /*0350*/  UMOV UR8, 0x252049c0 ;  /* 0x252049c000087882 */ /* 0x000fe20000000000 */
[----:B------:R-:W-:-:S06]  /*0360*/  UMOV UR9, 0x397b839a ;  /* 0x397b839a00097882 */ /* 0x000fcc0000000000 */
[----:B------:R-:W-:Y:S01]  /*0370*/  DFMA R16, R16, -UR8, R6 ;  /* 0x8000000810107c2b */ /* 0x000fe20008000006 */
[----:B------:R-:W-:Y:S10]  /*0380*/  @!P0 BRA `(.L_x_25) ;  /* 0x0000000000188947 */ /* 0x000ff40003800000 */
[----:B------:R-:W-:Y:S01]  /*0390*/  IMAD.MOV.U32 R6, RZ, RZ, R2 ;  /* 0x000000ffff067224 */ /* 0x000fe200078e0002 */
[----:B------:R-:W-:Y:S01]  /*03a0*/  MOV R18, 0x3d0 ;  /* 0x000003d000127802 */ /* 0x000fe20000000f00 */
[----:B------:R-:W-:-:S07]  /*03b0*/  IMAD.MOV.U32 R16, RZ, RZ, R3 ;  /* 0x000000ffff107224 */ /* 0x000fce00078e0003 */
[----:B------:R-:W-:Y:S05]  /*03c0*/  CALL.REL.NOINC `($_Z14precomputeExpkP6float2S0_ii$__internal_trig_reduction_slowpathd) ;  /* 0x0000001400687944 */ /* 0x000fea0003c00000 */
[----:B------:R-:W-:Y:S02]  /*03d0*/  IMAD.MOV.U32 R16, RZ, RZ, R6 ;  /* 0x000000ffff107224 */ /* 0x000fe400078e0006 */
[----:B------:R-:W-:-:S07]  /*03e0*/  IMAD.MOV.U32 R17, RZ, RZ, R7 ;  /* 0x000000ffff117224 */ /* 0x000fce00078e0007 */
.L_x_25:
[----:B------:R-:W-:Y:S05]  /*03f0*/  BSYNC.RECONVERGENT B2 ;  /* 0x0000000000027941 */ /* 0x000fea0003800200 */
.L_x_24:
[----:B------:R-:W-:-:S07]  /*0400*/  VIADD R18, R4, 0x1 ;  /* 0x0000000104127836 */ /* 0x000fce0000000000 */
.L_x_23:
[----:B------:R-:W-:Y:S05]  /*0410*/  BSYNC.RECONVERGENT B1 ;  /* 0x0000000000017941 */ /* 0x000fea0003800200 */
.L_x_22:
[----:B------:R-:W0:Y:S01]  /*0420*/  LDCU.64 UR8, c[0x4][0x8] ;  /* 0x01000100ff0877ac */ /* 0x000e220008000a00 */
[----:B------:R-:W-:-:S05]  /*0430*/  IMAD.SHL.U32 R4, R18, 0x40, RZ ;  /* 0x0000004012047824 */ /* 0x000fca00078e00ff */
[----:B------:R-:W-:-:S04]  /*0440*/  LOP3.LUT R4, R4, 0x40, RZ, 0xc0, !PT ;  /* 0x0000004004047812 */ /* 0x000fc800078ec0ff */
[----:B0-----:R-:W-:-:S05]  /*0450*/  IADD3 R22, P0, PT, R4, UR8, RZ ;  /* 0x0000000804167c10 */ /* 0x001fca000ff1e0ff */
[----:B------:R-:W-:-:S05]  /*0460*/  IMAD.X R23, RZ, RZ, UR9, P0 ;  /* 0x00000009ff177e24 */ /* 0x000fca00080e06ff */
[----:B------:R-:W2:Y:S04]  /*0470*/  LDG.E.128.CONSTANT R4, desc[UR6][R22.64] ;  /* 0x0000000616047981 */ /* 0x000ea8000c1e9d00 */
[----:B------:R-:W3:Y:S04]  /*0480*/  LDG.E.128.CONSTANT R8, desc[UR6][R22.64+0x10] ;  /* 0x0000100616087981 */ /* 0x000ee8000c1e9d00 */
[----:B------:R-:W4:Y:S01]  /*0490*/  LDG.E.128.CONSTANT R12, desc[UR6][R22.64+0x20] ;  /* 0x00002006160c7981 */ /* 0x000f22000c1e9d00 */
[----:B------:R-:W-:Y:S01]  /*04a0*/  LOP3.LUT R19, R18, 0x1, RZ, 0xc0, !PT ;  /* 0x0000000112137812 */ /* 0x000fe200078ec0ff */
[----:B------:R-:W-:Y:S01]  /*04b0*/  IMAD.MOV.U32 R24, RZ, RZ, 0x20fd8164 ;  /* 0x20fd8164ff187424 */ /* 0x000fe200078e00ff */
[----:B------:R-:W-:Y:S01]  /*04c0*/  DMUL R20, R16, R16 ;  /* 0x0000001010147228 */ /* 0x000fe20000000000 */
[----:B------:R-:W-:Y:S01]  /*04d0*/  BSSY.RECONVERGENT B1, `(.L_x_26) ;  /* 0x000002f000017945 */ /* 0x000fe20003800200 */
[----:B------:R-:W-:Y:S01]  /*04e0*/  ISETP.NE.U32.AND P0, PT, R19, 0x1, PT ;  /* 0x000000011300780c */ /* 0x000fe20003f05070 */
[----:B------:R-:W-:Y:S01]  /*04f0*/  IMAD.MOV.U32 R19, RZ, RZ, 0x3da8ff83 ;  /* 0x3da8ff83ff137424 */ /* 0x000fe200078e00ff */
[----:B------:R-:W-:-:S02]  /*0500*/  DSETP.NEU.AND P1, PT, |R2|, +INF , PT ;  /* 0x7ff000000200742a */ /* 0x000fc40003f2d200 */
[----:B------:R-:W-:Y:S02]  /*0510*/  FSEL R24, R24, -8.06006814911005101289e+34, !P0 ;  /* 0xf9785eba18187808 */ /* 0x000fe40004000000 */
[----:B------:R-:W-:-:S06]  /*0520*/  FSEL R25, -R19, 0.11223486810922622681, !P0 ;  /* 0x3de5db6513197808 */ /* 0x000fcc0004000100 */
[----:B--2---:R-:W-:-:S08]  /*0530*/  DFMA R4, R20, R24, R4 ;  /* 0x000000181404722b */ /* 0x004fd00000000004 */
[----:B------:R-:W-:-:S08]  /*0540*/  DFMA R4, R20, R4, R6 ;  /* 0x000000041404722b */ /* 0x000fd00000000006 */
[----:B---3--:R-:W-:Y:S01]  /*0550*/  DFMA R4, R20, R4, R8 ;  /* 0x000000041404722b */ /* 0x008fe20000000008 */
[----:B------:R-:W-:-:S07]  /*0560*/  @!P1 IMAD.MOV.U32 R9, RZ, RZ, RZ ;  /* 0x000000ffff099224 */ /* 0x000fce00078e00ff */
[----:B------:R-:W-:Y:S02]  /*0570*/  DFMA R4, R20, R4, R10 ;  /* 0x000000041404722b */ /* 0x000fe4000000000a */
[----:B------:R-:W-:-:S06]  /*0580*/  @!P1 DMUL R10, RZ, R2 ;  /* 0x00000002ff0a9228 */ /* 0x000fcc0000000000 */
[----:B----4-:R-:W-:-:S08]  /*0590*/  DFMA R4, R20, R4, R12 ;  /* 0x000000041404722b */ /* 0x010fd0000000000c */
[----:B------:R-:W-:-:S08]  /*05a0*/  DFMA R4, R20, R4, R14 ;  /* 0x000000041404722b */ /* 0x000fd0000000000e */
[----:B------:R-:W-:Y:S02]  /*05b0*/  DFMA R16, R4, R16, R16 ;  /* 0x000000100410722b */ /* 0x000fe40000000010 */
[----:B------:R-:W-:-:S10]  /*05c0*/  DFMA R4, R20, R4, 1 ;  /* 0x3ff000001404742b */ /* 0x000fd40000000004 */
[----:B------:R-:W-:Y:S02]  /*05d0*/  FSEL R6, R4, R16, !P0 ;  /* 0x0000001004067208 */ /* 0x000fe40004000000 */
[----:B------:R-:W-:Y:S02]  /*05e0*/  FSEL R7, R5, R17, !P0 ;  /* 0x0000001105077208 */ /* 0x000fe40004000000 */
[----:B------:R-:W-:-:S04]  /*05f0*/  LOP3.LUT P0, RZ, R18, 0x2, RZ, 0xc0, !PT ;  /* 0x0000000212ff7812 */ /* 0x000fc8000780c0ff */
[----:B------:R-:W-:-:S10]  /*0600*/  DADD R4, RZ, -R6 ;  /* 0x00000000ff047229 */ /* 0x000fd40000000806 */
[----:B------:R-:W-:Y:S02]  /*0610*/  FSEL R4, R6, R4, !P0 ;  /* 0x0000000406047208 */ /* 0x000fe40004000000 */
[----:B------:R-:W-:-:S04]  /*0620*/  FSEL R5, R7, R5, !P0 ;  /* 0x0000000507057208 */ /* 0x000fc80004000000 */
[----:B------:R0:W1:Y:S01]  /*0630*/  F2F.F32.F64 R8, R4 ;  /* 0x0000000400087310 */ /* 0x0000620000301000 */
[----:B------:R-:W-:Y:S05]  /*0640*/  @!P1 BRA `(.L_x_27) ;  /* 0x00000000005c9947 */ /* 0x000fea0003800000 */
[----:B------:R-:W-:Y:S01]  /*0650*/  UMOV UR8, 0x6dc9c883 ;  /* 0x6dc9c88300087882 */ /* 0x000fe20000000000 */
[----:B------:R-:W-:Y:S01]  /*0660*/  UMOV UR9, 0x3fe45f30 ;  /* 0x3fe45f3000097882 */ /* 0x000fe20000000000 */
[C---:B------:R-:W-:Y:S02]  /*0670*/  DSETP.GE.AND P0, PT, |R2|.reuse, 2.14748364800000000000e+09, PT ;  /* 0x41e000000200742a */ /* 0x040fe40003f06200 */
[----:B0-----:R-:W-:Y:S01]  /*0680*/  DMUL R4, R2, UR8 ;  /* 0x0000000802047c28 */ /* 0x001fe20008000000 */
[----:B------:R-:W-:Y:S01]  /*0690*/  UMOV UR8, 0x54442d18 ;  /* 0x54442d1800087882 */ /* 0x000fe20000000000 */
[----:B------:R-:W-:-:S04]  /*06a0*/  UMOV UR9, 0x3ff921fb ;  /* 0x3ff921fb00097882 */ /* 0x000fc80000000000 */
        /* <DEDUP_REMOVED lines=13> */
[----:B-1----:R-:W-:Y:S05]  /*0780*/  CALL.REL.NOINC `($_Z14precomputeExpkP6float2S0_ii$__internal_trig_reduction_slowpathd) ;  /* 0x0000001000787944 */ /* 0x002fea0003c00000 */
[----:B------:R-:W-:Y:S02]  /*0790*/  IMAD.MOV.U32 R9, RZ, RZ, R4 ;  /* 0x000000ffff097224 */ /* 0x000fe400078e0004 */
[----:B------:R-:W-:Y:S02]  /*07a0*/  IMAD.MOV.U32 R10, RZ, RZ, R6 ;  /* 0x000000ffff0a7224 */ /* 0x000fe400078e0006 */
[----:B------:R-:W-:-:S07]  /*07b0*/  IMAD.MOV.U32 R11, RZ, RZ, R7 ;  /* 0x000000ffff0b7224 */ /* 0x000fce00078e0007 */
.L_x_27:
[----:B------:R-:W-:Y:S05]  /*07c0*/  BSYNC.RECONVERGENT B1 ;  /* 0x0000000000017941 */ /* 0x000fea0003800200 */
.L_x_26:
[----:B------:R-:W2:Y:S01]  /*07d0*/  LDCU.64 UR8, c[0x4][0x8] ;  /* 0x01000100ff0877ac */ /* 0x000ea20008000a00 */
[----:B------:R-:W-:-:S05]  /*07e0*/  IMAD.SHL.U32 R2, R9, 0x40, RZ ;  /* 0x0000004009027824 */ /* 0x000fca00078e00ff */
[----:B------:R-:W-:-:S04]  /*07f0*/  LOP3.LUT R2, R2, 0x40, RZ, 0xc0, !PT ;  /* 0x0000004002027812 */ /* 0x000fc800078ec0ff */
[----:B--2---:R-:W-:-:S05]  /*0800*/  IADD3 R20, P0, PT, R2, UR8, RZ ;  /* 0x0000000802147c10 */ /* 0x004fca000ff1e0ff */
[----:B------:R-:W-:-:S05]  /*0810*/  IMAD.X R21, RZ, RZ, UR9, P0 ;  /* 0x00000009ff157e24 */ /* 0x000fca00080e06ff */
[----:B0-----:R-:W2:Y:S04]  /*0820*/  LDG.E.128.CONSTANT R4, desc[UR6][R20.64] ;  /* 0x0000000614047981 */ /* 0x001ea8000c1e9d00 */
[----:B------:R-:W3:Y:S04]  /*0830*/  LDG.E.128.CONSTANT R12, desc[UR6][R20.64+0x10] ;  /* 0x00001006140c7981 */ /* 0x000ee8000c1e9d00 */
[----:B------:R-:W4:Y:S01]  /*0840*/  LDG.E.128.CONSTANT R16, desc[UR6][R20.64+0x20] ;  /* 0x0000200614107981 */ /* 0x000f22000c1e9d00 */
[----:B------:R-:W-:Y:S01]  /*0850*/  LOP3.LUT R2, R9, 0x1, RZ, 0xc0, !PT ;  /* 0x0000000109027812 */ /* 0x000fe200078ec0ff */
[----:B------:R-:W-:-:S02]  /*0860*/  IMAD.MOV.U32 R22, RZ, RZ, 0x20fd8164 ;  /* 0x20fd8164ff167424 */ /* 0x000fc400078e00ff */
[----:B------:R-:W-:Y:S01]  /*0870*/  IMAD.MOV.U32 R23, RZ, RZ, 0x3da8ff83 ;  /* 0x3da8ff83ff177424 */ /* 0x000fe200078e00ff */
[----:B------:R-:W-:Y:S01]  /*0880*/  ISETP.NE.U32.AND P0, PT, R2, 0x1, PT ;  /* 0x000000010200780c */ /* 0x000fe20003f05070 */
[----:B------:R-:W-:-:S03]  /*0890*/  DMUL R2, R10, R10 ;  /* 0x0000000a0a027228 */ /* 0x000fc60000000000 */
[----:B------:R-:W-:Y:S02]  /*08a0*/  FSEL R22, R22, -8.06006814911005101289e+34, !P0 ;  /* 0xf9785eba16167808 */ /* 0x000fe40004000000 */
[----:B------:R-:W-:-:S06]  /*08b0*/  FSEL R23, -R23, 0.11223486810922622681, !P0 ;  /* 0x3de5db6517177808 */ /* 0x000fcc0004000100 */
[----:B--2---:R-:W-:-:S08]  /*08c0*/  DFMA R4, R2, R22, R4 ;  /* 0x000000160204722b */ /* 0x004fd00000000004 */
[C---:B------:R-:W-:Y:S01]  /*08d0*/  DFMA R4, R2.reuse, R4, R6 ;  /* 0x000000040204722b */ /* 0x040fe20000000006 */
[----:B------:R-:W0:Y:S07]  /*08e0*/  LDC.64 R6, c[0x0][0x380] ;  /* 0x0000e000ff067b82 */ /* 0x000e2e0000000a00 */
[----:B---3--:R-:W-:-:S08]  /*08f0*/  DFMA R4, R2, R4, R12 ;  /* 0x000000040204722b */ /* 0x008fd0000000000c */
[----:B------:R-:W-:-:S08]  /*0900*/  DFMA R4, R2, R4, R14 ;  /* 0x000000040204722b */ /* 0x000fd0000000000e */
        /* <DEDUP_REMOVED lines=9> */
[----:B------:R-:W-:Y:S01]  /*09a0*/  FSEL R5, R5, R3, !P0 ;  /* 0x0000000305057208 */ /* 0x000fe20004000000 */
[----:B0-----:R-:W-:-:S03]  /*09b0*/  IMAD.WIDE R2, R0, 0x8, R6 ;  /* 0x0000000800027825 */ /* 0x001fc600078e0206 */
[----:B------:R-:W0:Y:S02]  /*09c0*/  F2F.F32.F64 R4, R4 ;  /* 0x0000000400047310 */ /* 0x000e240000301000 */
[----:B0-----:R-:W-:-:S05]  /*09d0*/  FADD R9, -R4, -RZ ;  /* 0x800000ff04097221 */ /* 0x001fca0000000100 */
[----:B-1----:R0:W-:Y:S02]  /*09e0*/  STG.E.64 desc[UR6][R2.64], R8 ;  /* 0x0000000802007986 */ /* 0x0021e4000c101b06 */
.L_x_19:
[----:B------:R-:W-:Y:S05]  /*09f0*/  BSYNC.RECONVERGENT B0 ;  /* 0x0000000000007941 */ /* 0x000fea0003800200 */
.L_x_18:
[----:B------:R-:W1:Y:S02]  /*0a00*/  LDCU UR4, c[0x0][0x394] ;  /* 0x00007280ff0477ac */ /* 0x000e640008000800 */
[----:B-1----:R-:W-:-:S13]  /*0a10*/  ISETP.GE.AND P0, PT, R0, UR4, PT ;  /* 0x0000000400007c0c */ /* 0x002fda000bf06270 */
[----:B------:R-:W-:Y:S05]  /*0a20*/  @P0 EXIT ;  /* 0x000000000000094d */ /* 0x000fea0003800000 */
[----:B------:R-:W-:Y:S01]  /*0a30*/  USHF.L.U32 UR4, UR4, 0x1, URZ ;  /* 0x0000000104047899 */ /* 0x000fe200080006ff */
[----:B0-----:R-:W-:Y:S01]  /*0a40*/  IMAD.MOV.U32 R2, RZ, RZ, 0x1 ;  /* 0x00000001ff027424 */ /* 0x001fe200078e00ff */
[----:B------:R-:W0:Y:S01]  /*0a50*/  I2F.F64 R8, R0 ;  /* 0x0000000000087312 */ /* 0x000e220000201c00 */
[----:B------:R-:W-:Y:S01]  /*0a60*/  UMOV UR5, 0x400921fb ;  /* 0x400921fb00057882 */ /* 0x000fe20000000000 */
[----:B------:R-:W-:Y:S06]  /*0a70*/  BSSY.RECONVERGENT B0, `(.L_x_28) ;  /* 0x0000015000007945 */ /* 0x000fec0003800200 */
[----:B------:R-:W1:Y:S01]  /*0a80*/  I2F.F64 R4, UR4 ;  /* 0x0000000400047d12 */ /* 0x000e620008201c00 */
[----:B------:R-:W-:-:S02]  /*0a90*/  UMOV UR4, 0x54442d18 ;  /* 0x54442d1800047882 */ /* 0x000fc40000000000 */
[----:B0-----:R-:W-:-:S05]  /*0aa0*/  DMUL R10, R8, UR4 ;  /* 0x00000004080a7c28 */ /* 0x001fca0008000000 */
[----:B-1----:R-:W0:Y:S05]  /*0ab0*/  MUFU.RCP64H R3, R5 ;  /* 0x0000000500037308 */ /* 0x002e2a0000001800 */
[----:B------:R-:W-:Y:S01]  /*0ac0*/  FSETP.GEU.AND P1, PT, |R11|, 6.5827683646048100446e-37, PT ;  /* 0x036000000b00780b */ /* 0x000fe20003f2e200 */
[----:B0-----:R-:W-:-:S08]  /*0ad0*/  DFMA R6, -R4, R2, 1 ;  /* 0x3ff000000406742b */ /* 0x001fd00000000102 */
[----:B------:R-:W-:-:S08]  /*0ae0*/  DFMA R6, R6, R6, R6 ;  /* 0x000000060606722b */ /* 0x000fd00000000006 */
[----:B------:R-:W-:-:S08]  /*0af0*/  DFMA R6, R2, R6, R2 ;  /* 0x000000060206722b */ /* 0x000fd00000000002 */
[----:B------:R-:W-:-:S08]  /*0b00*/  DFMA R2, -R4, R6, 1 ;  /* 0x3ff000000402742b */ /* 0x000fd00000000106 */
[----:B------:R-:W-:-:S08]  /*0b10*/  DFMA R2, R6, R2, R6 ;  /* 0x000000020602722b */ /* 0x000fd00000000006 */
[----:B------:R-:W-:-:S08]  /*0b20*/  DMUL R6, R10, R2 ;  /* 0x000000020a067228 */ /* 0x000fd00000000000 */
        /* <DEDUP_REMOVED lines=8> */
[----:B------:R-:W-:Y:S05]  /*0bb0*/  CALL.REL.NOINC `($__internal_1_$__cuda_sm20_div_rn_f64_full) ;  /* 0x0000000400f87944 */ /* 0x000fea0003c00000 */
.L_x_29:
[----:B------:R-:W-:Y:S05]  /*0bc0*/  BSYNC.RECONVERGENT B0 ;  /* 0x0000000000007941 */ /* 0x000fea0003800200 */
.L_x_28:
        /* <DEDUP_REMOVED lines=28> */
.L_x_33:
[----:B------:R-:W-:Y:S05]  /*0d90*/  BSYNC.RECONVERGENT B1 ;  /* 0x0000000000017941 */ /* 0x000fea0003800200 */
.L_x_32:
[----:B------:R-:W-:-:S07]  /*0da0*/  VIADD R18, R4, 0x1 ;  /* 0x0000000104127836 */ /* 0x000fce0000000000 */
.L_x_31:
[----:B------:R-:W-:Y:S05]  /*0db0*/  BSYNC.RECONVERGENT B0 ;  /* 0x0000000000007941 */ /* 0x000fea0003800200 */
.L_x_30:
        /* <DEDUP_REMOVED lines=58> */
.L_x_35:
[----:B------:R-:W-:Y:S05]  /*1160*/  BSYNC.RECONVERGENT B0 ;  /* 0x0000000000007941 */ /* 0x000fea0003800200 */
.L_x_34:
        /* <DEDUP_REMOVED lines=33> */
[----:B-1----:R-:W-:Y:S01]  /*1380*/  STG.E.64 desc[UR6][R2.64], R8 ;  /* 0x0000000802007986 */ /* 0x002fe2000c101b06 */
[----:B------:R-:W-:Y:S05]  /*1390*/  EXIT ;  /* 0x000000000000794d */ /* 0x000fea0003800000 */
        .weak           $__internal_1_$__cuda_sm20_div_rn_f64_full
        .type           $__internal_1_$__cuda_sm20_div_rn_f64_full,@function
        .size           $__internal_1_$__cuda_sm20_div_rn_f64_full,($_Z14precomputeExpkP6float2S0_ii$__internal_trig_reduction_slowpathd - $__internal_1_$__cuda_sm20_div_rn_f64_full)
$__internal_1_$__cuda_sm20_div_rn_f64_full:
[C---:B------:R-:W-:Y:S01]  /*13a0*/  FSETP.GEU.AND P0, PT, |R5|.reuse, 1.469367938527859385e-39, PT ;  /* 0x001000000500780b */ /* 0x040fe20003f0e200 */
[----:B------:R-:W-:Y:S01]  /*13b0*/  IMAD.MOV.U32 R16, RZ, RZ, 0x1 ;  /* 0x00000001ff107424 */ /* 0x000fe200078e00ff */
[----:B------:R-:W-:Y:S01]  /*13c0*/  LOP3.LUT R2, R5, 0x800fffff, RZ, 0xc0, !PT ;  /* 0x800fffff05027812 */ /* 0x000fe200078ec0ff */
[----:B------:R-:W-:Y:S01]  /*13d0*/  BSSY.RECONVERGENT B2, `(.L_x_36) ;  /* 0x0000055000027945 */ /* 0x000fe20003800200 */
[C---:B------:R-:W-:Y:S02]  /*13e0*/  FSETP.GEU.AND P2, PT, |R7|.reuse, 1.469367938527859385e-39, PT ;  /* 0x001000000700780b */ /* 0x040fe40003f4e200 */
[----:B------:R-:W-:Y:S01]  /*13f0*/  LOP3.LUT R3, R2, 0x3ff00000, RZ, 0xfc, !PT ;  /* 0x3ff0000002037812 */ /* 0x000fe200078efcff */
[----:B------:R-:W-:Y:S01]  /*1400*/  IMAD.MOV.U32 R2, RZ, RZ, R4 ;  /* 0x000000ffff027224 */ /* 0x000fe200078e0004 */
[----:B------:R-:W-:Y:S02]  /*1410*/  LOP3.LUT R11, R7, 0x7ff00000, RZ, 0xc0, !PT ;  /* 0x7ff00000070b7812 */ /* 0x000fe400078ec0ff */
[----:B------:R-:W-:-:S03]  /*1420*/  LOP3.LUT R14, R5, 0x7ff00000, RZ, 0xc0, !PT ;  /* 0x7ff00000050e7812 */ /* 0x000fc600078ec0ff */
[----:B------:R-:W-:Y:S01]  /*1430*/  @!P0 DMUL R2, R4, 8.98846567431157953865e+307 ;  /* 0x7fe0000004028828 */ /* 0x000fe20000000000 */
[----:B------:R-:W-:-:S03]  /*1440*/  ISETP.GE.U32.AND P1, PT, R11, R14, PT ;  /* 0x0000000e0b00720c */ /* 0x000fc60003f26070 */
[----:B------:R-:W-:Y:S01]  /*1450*/  @!P2 LOP3.LUT R12, R5, 0x7ff00000, RZ, 0xc0, !PT ;  /* 0x7ff00000050ca812 */ /* 0x000fe200078ec0ff */
[----:B------:R-:W-:Y:S01]  /*1460*/  @!P2 IMAD.MOV.U32 R18, RZ, RZ, RZ ;  /* 0x000000ffff12a224 */ /* 0x000fe200078e00ff */
[----:B------:R-:W0:Y:S02]  /*1470*/  MUFU.RCP64H R17, R3 ;  /* 0x0000000300117308 */ /* 0x000e240000001800 */
[----:B------:R-:W-:Y:S01]  /*1480*/  @!P2 ISETP.GE.U32.AND P3, PT, R11, R12, PT ;  /* 0x0000000c0b00a20c */ /* 0x000fe20003f66070 */
[----:B------:R-:W-:-:S05]  /*1490*/  IMAD.MOV.U32 R12, RZ, RZ, 0x1ca00000 ;  /* 0x1ca00000ff0c7424 */ /* 0x000fca00078e00ff */
[----:B------:R-:W-:-:S04]  /*14a0*/  @!P2 SEL R13, R12, 0x63400000, !P3 ;  /* 0x634000000c0da807 */ /* 0x000fc80005800000 */
[----:B------:R-:W-:-:S04]  /*14b0*/  @!P2 LOP3.LUT R13, R13, 0x80000000, R7, 0xf8, !PT ;  /* 0x800000000d0da812 */ /* 0x000fc800078ef807 */
[----:B------:R-:W-:Y:S01]  /*14c0*/  @!P2 LOP3.LUT R19, R13, 0x100000, RZ, 0xfc, !PT ;  /* 0x001000000d13a812 */ /* 0x000fe200078efcff */
[----:B0-----:R-:W-:-:S08]  /*14d0*/  DFMA R8, R16, -R2, 1 ;  /* 0x3ff000001008742b */ /* 0x001fd00000000802 */
[----:B------:R-:W-:-:S08]  /*14e0*/  DFMA R8, R8, R8, R8 ;  /* 0x000000080808722b */ /* 0x000fd00000000008 */
[----:B------:R-:W-:Y:S01]  /*14f0*/  DFMA R16, R16, R8, R16 ;  /* 0x000000081010722b */ /* 0x000fe20000000010 */
[----:B------:R-:W-:Y:S01]  /*1500*/  SEL R9, R12, 0x63400000, !P1 ;  /* 0x634000000c097807 */ /* 0x000fe20004800000 */
[----:B------:R-:W-:-:S03]  /*1510*/  IMAD.MOV.U32 R8, RZ, RZ, R6 ;  /* 0x000000ffff087224 */ /* 0x000fc600078e0006 */
[----:B------:R-:W-:-:S03]  /*1520*/  LOP3.LUT R9, R9, 0x800fffff, R7, 0xf8, !PT ;  /* 0x800fffff09097812 */ /* 0x000fc600078ef807 */
[----:B------:R-:W-:-:S03]  /*1530*/  DFMA R20, R16, -R2, 1 ;  /* 0x3ff000001014742b */ /* 0x000fc60000000802 */
[----:B------:R-:W-:-:S05]  /*1540*/  @!P2 DFMA R8, R8, 2, -R18 ;  /* 0x400000000808a82b */ /* 0x000fca0000000812 */
[----:B------:R-:W-:Y:S01]  /*1550*/  DFMA R16, R16, R20, R16 ;  /* 0x000000141010722b */ /* 0x000fe20000000010 */
[----:B------:R-:W-:Y:S02]  /*1560*/  IMAD.MOV.U32 R21, RZ, RZ, R11 ;  /* 0x000000ffff157224 */ /* 0x000fe400078e000b */
[----:B------:R-:W-:Y:S01]  /*1570*/  IMAD.MOV.U32 R20, RZ, RZ, R14 ;  /* 0x000000ffff147224 */ /* 0x000fe200078e000e */
[----:B------:R-:W-:Y:S02]  /*1580*/  @!P0 LOP3.LUT R20, R3, 0x7ff00000, RZ, 0xc0, !PT ;  /* 0x7ff0000003148812 */ /* 0x000fe400078ec0ff */
[----:B------:R-:W-:Y:S02]  /*1590*/  @!P2 LOP3.LUT R21, R9, 0x7ff00000, RZ, 0xc0, !PT ;  /* 0x7ff000000915a812 */ /* 0x000fe400078ec0ff */
[----:B------:R-:W-:Y:S01]  /*15a0*/  DMUL R18, R16, R8 ;  /* 0x0000000810127228 */ /* 0x000fe20000000000 */
[----:B------:R-:W-:Y:S02]  /*15b0*/  VIADD R22, R20, 0xffffffff ;  /* 0xffffffff14167836 */ /* 0x000fe40000000000 */
[----:B------:R-:W-:-:S05]  /*15c0*/  VIADD R13, R21, 0xffffffff ;  /* 0xffffffff150d7836 */ /* 0x000fca0000000000 */
[----:B------:R-:W-:Y:S01]  /*15d0*/  DFMA R14, R18, -R2, R8 ;  /* 0x80000002120e722b */ /* 0x000fe20000000008 */
[----:B------:R-:W-:-:S04]  /*15e0*/  ISETP.GT.U32.AND P0, PT, R13, 0x7feffffe, PT ;  /* 0x7feffffe0d00780c */ /* 0x000fc80003f04070 */
[----:B------:R-:W-:-:S03]  /*15f0*/  ISETP.GT.U32.OR P0, PT, R22, 0x7feffffe, P0 ;  /* 0x7feffffe1600780c */ /* 0x000fc60000704470 */
[----:B------:R-:W-:-:S10]  /*1600*/  DFMA R14, R16, R14, R18 ;  /* 0x0000000e100e722b */ /* 0x000fd40000000012 */
[----:B------:R-:W-:Y:S05]  /*1610*/  @P0 BRA `(.L_x_37) ;  /* 0x00000000006c0947 */ /* 0x000fea0003800000 */
[----:B------:R-:W-:-:S04]  /*1620*/  LOP3.LUT R16, R5, 0x7ff00000, RZ, 0xc0, !PT ;  /* 0x7ff0000005107812 */ /* 0x000fc800078ec0ff */
[CC--:B------:R-:W-:Y:S02]  /*1630*/  VIADDMNMX R6, R11.reuse, -R16.reuse, 0xb9600000, !PT ;  /* 0xb96000000b067446 */ /* 0x0c0fe40007800910 */
[----:B------:R-:W-:Y:S02]  /*1640*/  ISETP.GE.U32.AND P0, PT, R11, R16, PT ;  /* 0x000000100b00720c */ /* 0x000fe40003f06070 */
[----:B------:R-:W-:Y:S02]  /*1650*/  VIMNMX R6, PT, PT, R6, 0x46a00000, PT ;  /* 0x46a0000006067848 */ /* 0x000fe40003fe0100 */
[----:B------:R-:W-:-:S05]  /*1660*/  SEL R11, R12, 0x63400000, !P0 ;  /* 0x634000000c0b7807 */ /* 0x000fca0004000000 */
[----:B------:R-:W-:Y:S02]  /*1670*/  IMAD.IADD R11, R6, 0x1, -R11 ;  /* 0x00000001060b7824 */ /* 0x000fe400078e0a0b */
[----:B------:R-:W-:Y:S02]  /*1680*/  IMAD.MOV.U32 R6, RZ, RZ, RZ ;  /* 0x000000ffff067224 */ /* 0x000fe400078e00ff */
        /* <DEDUP_REMOVED lines=10> */
[----:B------:R-:W-:Y:S01]  /*1730*/  IMAD.MOV R3, RZ, RZ, -R11 ;  /* 0x000000ffff037224 */ /* 0x000fe200078e0a0b */
[----:B------:R-:W-:Y:S01]  /*1740*/  DMUL.RP R6, R14, R6 ;  /* 0x000000060e067228 */ /* 0x000fe20000008000 */
[----:B------:R-:W-:-:S06]  /*1750*/  IMAD.MOV.U32 R2, RZ, RZ, RZ ;  /* 0x000000ffff027224 */ /* 0x000fcc00078e00ff */
[----:B------:R-:W-:-:S03]  /*1760*/  DFMA R2, R12, -R2, R14 ;  /* 0x800000020c02722b */ /* 0x000fc6000000000e */
[----:B------:R-:W-:-:S03]  /*1770*/  LOP3.LUT R5, R7, R5, RZ, 0x3c, !PT ;  /* 0x0000000507057212 */ /* 0x000fc600078e3cff */
[----:B------:R-:W-:-:S04]  /*1780*/  IADD3 R2, PT, PT, -R11, -0x43300000, RZ ;  /* 0xbcd000000b027810 */ /* 0x000fc80007ffe1ff */
[----:B------:R-:W-:-:S04]  /*1790*/  FSETP.NEU.AND P0, PT, |R3|, R2, PT ;  /* 0x000000020300720b */ /* 0x000fc80003f0d200 */
[----:B------:R-:W-:Y:S02]  /*17a0*/  FSEL R12, R6, R12, !P0 ;  /* 0x0000000c060c7208 */ /* 0x000fe40004000000 */
[----:B------:R-:W-:Y:S01]  /*17b0*/  FSEL R13, R5, R13, !P0 ;  /* 0x0000000d050d7208 */ /* 0x000fe20004000000 */
[----:B------:R-:W-:Y:S06]  /*17c0*/  BRA `(.L_x_38) ;  /* 0x0000000000547947 */ /* 0x000fec0003800000 */
.L_x_37:
[----:B------:R-:W-:-:S14]  /*17d0*/  DSETP.NAN.AND P0, PT, R6, R6, PT ;  /* 0x000000060600722a */ /* 0x000fdc0003f08000 */
[----:B------:R-:W-:Y:S05]  /*17e0*/  @P0 BRA `(.L_x_39) ;  /* 0x0000000000440947 */ /* 0x000fea0003800000 */
[----:B------:R-:W-:-:S14]  /*17f0*/  DSETP.NAN.AND P0, PT, R4, R4, PT ;  /* 0x000000040400722a */ /* 0x000fdc0003f08000 */
[----:B------:R-:W-:Y:S05]  /*1800*/  @P0 BRA `(.L_x_40) ;  /* 0x0000000000300947 */ /* 0x000fea0003800000 */
[----:B------:R-:W-:Y:S01]  /*1810*/  ISETP.NE.AND P0, PT, R21, R20, PT ;  /* 0x000000141500720c */ /* 0x000fe20003f05270 */
[----:B------:R-:W-:Y:S02]  /*1820*/  IMAD.MOV.U32 R12, RZ, RZ, 0x0 ;  /* 0x00000000ff0c7424 */ /* 0x000fe400078e00ff */
[----:B------:R-:W-:-:S10]  /*1830*/  IMAD.MOV.U32 R13, RZ, RZ, -0x80000 ;  /* 0xfff80000ff0d7424 */ /* 0x000fd400078e00ff */
[----:B------:R-:W-:Y:S05]  /*1840*/  @!P0 BRA `(.L_x_38) ;  /* 0x0000000000348947 */ /* 0x000fea0003800000 */
[----:B------:R-:W-:Y:S02]  /*1850*/  ISETP.NE.AND P0, PT, R21, 0x7ff00000, PT ;  /* 0x7ff000001500780c */ /* 0x000fe40003f05270 */
[----:B------:R-:W-:Y:S02]  /*1860*/  LOP3.LUT R13, R7, 0x80000000, R5, 0x48, !PT ;  /* 0x80000000070d7812 */ /* 0x000fe400078e4805 */
[----:B------:R-:W-:-:S13]  /*1870*/  ISETP.EQ.OR P0, PT, R20, RZ, !P0 ;  /* 0x000000ff1400720c */ /* 0x000fda0004702670 */
[----:B------:R-:W-:Y:S01]  /*1880*/  @P0 LOP3.LUT R2, R13, 0x7ff00000, RZ, 0xfc, !PT ;  /* 0x7ff000000d020812 */ /* 0x000fe200078efcff */
[----:B------:R-:W-:Y:S02]  /*1890*/  @!P0 IMAD.MOV.U32 R12, RZ, RZ, RZ ;  /* 0x000000ffff0c8224 */ /* 0x000fe400078e00ff */
[----:B------:R-:W-:Y:S02]  /*18a0*/  @P0 IMAD.MOV.U32 R12, RZ, RZ, RZ ;  /* 0x000000ffff0c0224 */ /* 0x000fe400078e00ff */
[----:B------:R-:W-:Y:S01]  /*18b0*/  @P0 IMAD.MOV.U32 R13, RZ, RZ, R2 ;  /* 0x000000ffff0d0224 */ /* 0x000fe200078e0002 */
[----:B------:R-:W-:Y:S06]  /*18c0*/  BRA `(.L_x_38) ;  /* 0x0000000000147947 */ /* 0x000fec0003800000 */
.L_x_40:
[----:B------:R-:W-:Y:S01]  /*18d0*/  LOP3.LUT R13, R5, 0x80000, RZ, 0xfc, !PT ;  /* 0x00080000050d7812 */ /* 0x000fe200078efcff */
[----:B------:R-:W-:Y:S01]  /*18e0*/  IMAD.MOV.U32 R12, RZ, RZ, R4 ;  /* 0x000000ffff0c7224 */ /* 0x000fe200078e0004 */
[----:B------:R-:W-:Y:S06]  /*18f0*/  BRA `(.L_x_38) ;  /* 0x0000000000087947 */ /* 0x000fec0003800000 */
.L_x_39:
[----:B------:R-:W-:Y:S01]  /*1900*/  LOP3.LUT R13, R7, 0x80000, RZ, 0xfc, !PT ;  /* 0x00080000070d7812 */ /* 0x000fe200078efcff */
[----:B------:R-:W-:-:S07]  /*1910*/  IMAD.MOV.U32 R12, RZ, RZ, R6 ;  /* 0x000000ffff0c7224 */ /* 0x000fce00078e0006 */
.L_x_38:
[----:B------:R-:W-:Y:S05]  /*1920*/  BSYNC.RECONVERGENT B2 ;  /* 0x0000000000027941 */ /* 0x000fea0003800200 */
.L_x_36:
[----:B------:R-:W-:Y:S02]  /*1930*/  IMAD.MOV.U32 R11, RZ, RZ, 0x0 ;  /* 0x00000000ff0b7424 */ /* 0x000fe400078e00ff */
[----:B------:R-:W-:Y:S02]  /*1940*/  IMAD.MOV.U32 R2, RZ, RZ, R12 ;  /* 0x000000ffff027224 */ /* 0x000fe400078e000c */
[----:B------:R-:W-:Y:S01]  /*1950*/  IMAD.MOV.U32 R3, RZ, RZ, R13 ;  /* 0x000000ffff037224 */ /* 0x000fe200078e000d */
[----:B------:R-:W-:Y:S06]  /*1960*/  RET.REL.NODEC R10 `(_Z14precomputeExpkP6float2S0_ii) ;  /* 0xffffffe40aa47950 */ /* 0x000fec0003c3ffff */
        .type           $_Z14precomputeExpkP6float2S0_ii$__internal_trig_reduction_slowpathd,@function
        .size           $_Z14precomputeExpkP6float2S0_ii$__internal_trig_reduction_slowpathd,(.L_x_82 - $_Z14precomputeExpkP6float2S0_ii$__internal_trig_reduction_slowpathd)
$_Z14precomputeExpkP6float2S0_ii$__internal_trig_reduction_slowpathd:
[--C-:B------:R-:W-:Y:S01]  /*1970*/  SHF.R.U32.HI R14, RZ, 0x14, R16.reuse ;  /* 0x00000014ff0e7819 */ /* 0x100fe20000011610 */
[----:B------:R-:W-:Y:S02]  /*1980*/  IMAD.MOV.U32 R7, RZ, RZ, R16 ;  /* 0x000000ffff077224 */ /* 0x000fe400078e0010 */
[----:B------:R-:W-:Y:S01]  /*1990*/  IMAD.MOV.U32 R4, RZ, RZ, RZ ;  /* 0x000000ffff047224 */ /* 0x000fe200078e00ff */
[----:B------:R-:W-:-:S04]  /*19a0*/  LOP3.LUT R5, R14, 0x7ff, RZ, 0xc0, !PT ;  /* 0x000007ff0e057812 */ /* 0x000fc800078ec0ff */
[----:B------:R-:W-:-:S13]  /*19b0*/  ISETP.NE.AND P0, PT, R5, 0x7ff, PT ;  /* 0x000007ff0500780c */ /* 0x000fda0003f05270 */
[----:B------:R-:W-:Y:S05]  /*19c0*/  @!P0 BRA `(.L_x_41) ;  /* 0x0000000800488947 */ /* 0x000fea0003800000 */
[----:B------:R-:W-:Y:S01]  /*19d0*/  VIADD R4, R5, 0xfffffc00 ;  /* 0xfffffc0005047836 */ /* 0x000fe20000000000 */
[----:B------:R-:W-:Y:S01]  /*19e0*/  BSSY.RECONVERGENT B3, `(.L_x_42) ;  /* 0x000002f000037945 */ /* 0x000fe20003800200 */
[----:B------:R-:W-:-:S03]  /*19f0*/  CS2R R10, SRZ ;  /* 0x00000000000a7805 */ /* 0x000fc6000001ff00 */
[----:B------:R-:W-:Y:S02]  /*1a00*/  SHF.R.U32.HI R15, RZ, 0x6, R4 ;  /* 0x00000006ff0f7819 */ /* 0x000fe40000011604 */
[----:B------:R-:W-:Y:S02]  /*1a10*/  ISETP.GE.U32.AND P0, PT, R4, 0x80, PT ;  /* 0x000000800400780c */ /* 0x000fe40003f06070 */
[C---:B------:R-:W-:Y:S02]  /*1a20*/  IADD3 R12, PT, PT, -R15.reuse, 0x13, RZ ;  /* 0x000000130f0c7810 */ /* 0x040fe40007ffe1ff */
[----:B------:R-:W-:Y:S02]  /*1a30*/  IADD3 R9, PT, PT, -R15, 0xf, RZ ;  /* 0x0000000f0f097810 */ /* 0x000fe40007ffe1ff */
[----:B------:R-:W-:-:S04]  /*1a40*/  SEL R12, R12, 0x12, P0 ;  /* 0x000000120c0c7807 */ /* 0x000fc80000000000 */
[----:B------:R-:W-:-:S13]  /*1a50*/  ISETP.GE.AND P0, PT, R9, R12, PT ;  /* 0x0000000c0900720c */ /* 0x000fda0003f06270 */
[----:B------:R-:W-:Y:S05]  /*1a60*/  @P0 BRA `(.L_x_43) ;  /* 0x0000000000980947 */ /* 0x000fea0003800000 */
[----:B------:R-:W0:Y:S01]  /*1a70*/  LDC.64 R4, c[0x0][0x358] ;  /* 0x0000d600ff047b82 */ /* 0x000e220000000a00 */
[C---:B------:R-:W-:Y:S01]  /*1a80*/  SHF.L.U64.HI R21, R6.reuse, 0xb, R7 ;  /* 0x0000000b06157819 */ /* 0x040fe20000010207 */
[----:B------:R-:W-:Y:S01]  /*1a90*/  BSSY.RECONVERGENT B4, `(.L_x_44) ;  /* 0x0000022000047945 */ /* 0x000fe20003800200 */
[----:B------:R-:W-:Y:S01]  /*1aa0*/  IMAD.SHL.U32 R13, R6, 0x800, RZ ;  /* 0x00000800060d7824 */ /* 0x000fe200078e00ff */
[----:B------:R-:W-:Y:S01]  /*1ab0*/  IADD3 R17, PT, PT, RZ, -R15, -R12 ;  /* 0x8000000fff117210 */ /* 0x000fe20007ffe80c */
[----:B------:R-:W-:Y:S01]  /*1ac0*/  IMAD.MOV.U32 R19, RZ, RZ, RZ ;  /* 0x000000ffff137224 */ /* 0x000fe200078e00ff */
[----:B------:R-:W-:Y:S02]  /*1ad0*/  CS2R R10, SRZ ;  /* 0x00000000000a7805 */ /* 0x000fe4000001ff00 */
[----:B------:R-:W-:-:S07]  /*1ae0*/  LOP3.LUT R21, R21, 0x80000000, RZ, 0xfc, !PT ;  /* 0x8000000015157812 */ /* 0x000fce00078efcff */
.L_x_45:
[----:B------:R-:W1:Y:S01]  /*1af0*/  LDC.64 R6, c[0x4][RZ] ;  /* 0x01000000ff067b82 */ /* 0x000e620000000a00 */
[----:B0-----:R-:W-:Y:S02]  /*1b00*/  R2UR UR8, R4 ;  /* 0x00000000040872ca */ /* 0x001fe400000e0000 */
[----:B------:R-:W-:Y:S01]  /*1b10*/  R2UR UR9, R5 ;  /* 0x00000000050972ca */ /* 0x000fe200000e0000 */
[----:B-1----:R-:W-:-:S12]  /*1b20*/  IMAD.WIDE R6, R9, 0x8, R6 ;  /* 0x0000000809067825 */ /* 0x002fd800078e0206 */
[----:B------:R-:W2:Y:S01]  /*1b30*/  LDG.E.64.CONSTANT R6, desc[UR8][R6.64] ;  /* 0x0000000806067981 */ /* 0x000ea2000c1e9b00 */
[----:B------:R-:W-:Y:S02]  /*1b40*/  VIADD R17, R17, 0x1 ;  /* 0x0000000111117836 */ /* 0x000fe40000000000 */
[----:B------:R-:W-:Y:S02]  /*1b50*/  VIADD R9, R9, 0x1 ;  /* 0x0000000109097836 */ /* 0x000fe40000000000 */
[----:B--2---:R-:W-:-:S04]  /*1b60*/  IMAD.WIDE.U32 R10, P2, R6, R13, R10 ;  /* 0x0000000d060a7225 */ /* 0x004fc8000784000a */
[C---:B------:R-:W-:Y:S02]  /*1b70*/  IMAD R23, R6.reuse, R21, RZ ;  /* 0x0000001506177224 */ /* 0x040fe400078e02ff */
[----:B------:R-:W-:Y:S02]  /*1b80*/  IMAD R20, R7, R13, RZ ;  /* 0x0000000d07147224 */ /* 0x000fe400078e02ff */
[----:B------:R-:W-:Y:S01]  /*1b90*/  IMAD.HI.U32 R25, R6, R21, RZ ;  /* 0x0000001506197227 */ /* 0x000fe200078e00ff */
[----:B------:R-:W-:-:S03]  /*1ba0*/  IADD3 R11, P0, PT, R23, R11, RZ ;  /* 0x0000000b170b7210 */ /* 0x000fc60007f1e0ff */
[----:B------:R-:W-:Y:S01]  /*1bb0*/  IMAD.X R25, RZ, RZ, R25, P2 ;  /* 0x000000ffff197224 */ /* 0x000fe200010e0619 */
[----:B------:R-:W-:Y:S01]  /*1bc0*/  IADD3 R11, P1, PT, R20, R11, RZ ;  /* 0x0000000b140b7210 */ /* 0x000fe20007f3e0ff */
[----:B------:R-:W-:-:S04]  /*1bd0*/  IMAD.HI.U32 R20, R7, R13, RZ ;  /* 0x0000000d07147227 */ /* 0x000fc800078e00ff */
[----:B------:R-:W-:Y:S01]  /*1be0*/  IMAD.HI.U32 R6, R7, R21, RZ ;  /* 0x0000001507067227 */ /* 0x000fe200078e00ff */
[----:B------:R-:W-:-:S03]  /*1bf0*/  IADD3.X R20, P0, PT, R20, R25, RZ, P0, !PT ;  /* 0x0000001914147210 */ /* 0x000fc6000071e4ff */
[----:B------:R-:W-:Y:S02]  /*1c00*/  IMAD R7, R7, R21, RZ ;  /* 0x0000001507077224 */ /* 0x000fe400078e02ff */
[----:B------:R-:W-:Y:S01]  /*1c10*/  IMAD.X R6, RZ, RZ, R6, P0 ;  /* 0x000000ffff067224 */ /* 0x000fe200000e0606 */
[----:B------:R-:W-:Y:S01]  /*1c20*/  ISETP.NE.AND P0, PT, R17, -0xf, PT ;  /* 0xfffffff11100780c */ /* 0x000fe20003f05270 */
[----:B------:R-:W-:Y:S01]  /*1c30*/  IMAD R23, R19, 0x8, R1 ;  /* 0x0000000813177824 */ /* 0x000fe200078e0201 */
[----:B------:R-:W-:Y:S01]  /*1c40*/  IADD3.X R20, P1, PT, R7, R20, RZ, P1, !PT ;  /* 0x0000001407147210 */ /* 0x000fe20000f3e4ff */
[----:B------:R-:W-:-:S03]  /*1c50*/  VIADD R19, R19, 0x1 ;  /* 0x0000000113137836 */ /* 0x000fc60000000000 */
[----:B------:R0:W-:Y:S01]  /*1c60*/  STL.64 [R23], R10 ;  /* 0x0000000a17007387 */ /* 0x0001e20000100a00 */
[----:B------:R-:W-:Y:S02]  /*1c70*/  IMAD.X R7, RZ, RZ, R6, P1 ;  /* 0x000000ffff077224 */ /* 0x000fe400008e0606 */
[----:B0-----:R-:W-:Y:S02]  /*1c80*/  IMAD.MOV.U32 R10, RZ, RZ, R20 ;  /* 0x000000ffff0a7224 */ /* 0x001fe400078e0014 */
[----:B------:R-:W-:Y:S02]  /*1c90*/  IMAD.MOV.U32 R11, RZ, RZ, R7 ;  /* 0x000000ffff0b7224 */ /* 0x000fe400078e0007 */
[----:B------:R-:W-:Y:S05]  /*1ca0*/  @P0 BRA `(.L_x_45) ;  /* 0xfffffffc00900947 */ /* 0x000fea000383ffff */
[----:B------:R-:W-:Y:S05]  /*1cb0*/  BSYNC.RECONVERGENT B4 ;  /* 0x0000000000047941 */ /* 0x000fea0003800200 */
.L_x_44:
[----:B------:R-:W-:-:S07]  /*1cc0*/  IMAD.MOV.U32 R9, RZ, RZ, R12 ;  /* 0x000000ffff097224 */ /* 0x000fce00078e000c */
.L_x_43:
[----:B------:R-:W-:Y:S05]  /*1cd0*/  BSYNC.RECONVERGENT B3 ;  /* 0x0000000000037941 */ /* 0x000fea0003800200 */
.L_x_42:
[----:B------:R-:W-:Y:S01]  /*1ce0*/  LOP3.LUT P0, R17, R14, 0x3f, RZ, 0xc0, !PT ;  /* 0x0000003f0e117812 */ /* 0x000fe2000780c0ff */
[----:B------:R-:W-:-:S04]  /*1cf0*/  IMAD.IADD R4, R15, 0x1, R9 ;  /* 0x000000010f047824 */ /* 0x000fc800078e0209 */
[----:B------:R-:W-:-:S05]  /*1d00*/  IMAD.U32 R19, R4, 0x8, R1 ;  /* 0x0000000804137824 */ /* 0x000fca00078e0001 */
[----:B------:R0:W-:Y:S04]  /*1d10*/  STL.64 [R19+-0x78], R10 ;  /* 0xffff880a13007387 */ /* 0x0001e80000100a00 */
[----:B------:R-:W2:Y:S04]  /*1d20*/  @P0 LDL.64 R14, [R1+0x8] ;  /* 0x00000800010e0983 */ /* 0x000ea80000100a00 */
[----:B------:R-:W3:Y:S04]  /*1d30*/  LDL.64 R6, [R1+0x10] ;  /* 0x0000100001067983 */ /* 0x000ee80000100a00 */
[----:B------:R-:W4:Y:S01]  /*1d40*/  LDL.64 R4, [R1+0x18] ;  /* 0x0000180001047983 */ /* 0x000f220000100a00 */
[----:B------:R-:W-:Y:S01]  /*1d50*/  @P0 LOP3.LUT R9, R17, 0x3f, RZ, 0x3c, !PT ;  /* 0x0000003f11090812 */ /* 0x000fe200078e3cff */
[----:B------:R-:W-:Y:S01]  /*1d60*/  BSSY.RECONVERGENT B3, `(.L_x_46) ;  /* 0x0000034000037945 */ /* 0x000fe20003800200 */
[----:B--2---:R-:W-:-:S02]  /*1d70*/  @P0 SHF.R.U64 R12, R14, 0x1, R15 ;  /* 0x000000010e0c0819 */ /* 0x004fc4000000120f */
[----:B------:R-:W-:Y:S02]  /*1d80*/  @P0 SHF.R.U32.HI R14, RZ, 0x1, R15 ;  /* 0x00000001ff0e0819 */ /* 0x000fe4000001160f */
[----:B---3--:R-:W-:Y:S02]  /*1d90*/  @P0 SHF.L.U32 R13, R6, R17, RZ ;  /* 0x00000011060d0219 */ /* 0x008fe400000006ff */
[----:B0-----:R-:W-:Y:S02]  /*1da0*/  @P0 SHF.R.U64 R10, R12, R9, R14 ;  /* 0x000000090c0a0219 */ /* 0x001fe4000000120e */
[--C-:B------:R-:W-:Y:S02]  /*1db0*/  @P0 SHF.R.U32.HI R24, RZ, 0x1, R7.reuse ;  /* 0x00000001ff180819 */ /* 0x100fe40000011607 */
[C-C-:B------:R-:W-:Y:S02]  /*1dc0*/  @P0 SHF.R.U64 R22, R6.reuse, 0x1, R7.reuse ;  /* 0x0000000106160819 */ /* 0x140fe40000001207 */
[----:B------:R-:W-:-:S02]  /*1dd0*/  @P0 SHF.L.U64.HI R20, R6, R17, R7 ;  /* 0x0000001106140219 */ /* 0x000fc40000010207 */
[----:B------:R-:W-:Y:S02]  /*1de0*/  @P0 SHF.R.U32.HI R11, RZ, R9, R14 ;  /* 0x00000009ff0b0219 */ /* 0x000fe4000001160e */
[----:B------:R-:W-:Y:S02]  /*1df0*/  @P0 LOP3.LUT R6, R13, R10, RZ, 0xfc, !PT ;  /* 0x0000000a0d060212 */ /* 0x000fe400078efcff */
[----:B----4-:R-:W-:Y:S02]  /*1e00*/  @P0 SHF.L.U32 R12, R4, R17, RZ ;  /* 0x00000011040c0219 */ /* 0x010fe400000006ff */
[----:B------:R-:W-:Y:S01]  /*1e10*/  @P0 SHF.R.U64 R15, R22, R9, R24 ;  /* 0x00000009160f0219 */ /* 0x000fe20000001218 */
[----:B------:R-:W-:Y:S01]  /*1e20*/  IMAD.SHL.U32 R10, R6, 0x4, RZ ;  /* 0x00000004060a7824 */ /* 0x000fe200078e00ff */
[----:B------:R-:W-:Y:S02]  /*1e30*/  @P0 LOP3.LUT R7, R20, R11, RZ, 0xfc, !PT ;  /* 0x0000000b14070212 */ /* 0x000fe400078efcff */
[----:B------:R-:W-:-:S02]  /*1e40*/  @P0 SHF.L.U64.HI R14, R4, R17, R5 ;  /* 0x00000011040e0219 */ /* 0x000fc40000010205 */
[----:B------:R-:W-:Y:S02]  /*1e50*/  @P0 SHF.R.U32.HI R9, RZ, R9, R24 ;  /* 0x00000009ff090219 */ /* 0x000fe40000011618 */
[----:B------:R-:W-:Y:S02]  /*1e60*/  @P0 LOP3.LUT R4, R12, R15, RZ, 0xfc, !PT ;  /* 0x0000000f0c040212 */ /* 0x000fe400078efcff */
[----:B------:R-:W-:Y:S02]  /*1e70*/  SHF.L.U64.HI R11, R6, 0x2, R7 ;  /* 0x00000002060b7819 */ /* 0x000fe40000010207 */
[----:B------:R-:W-:Y:S02]  /*1e80*/  @P0 LOP3.LUT R5, R14, R9, RZ, 0xfc, !PT ;  /* 0x000000090e050212 */ /* 0x000fe400078efcff */
[----:B------:R-:W-:Y:S02]  /*1e90*/  SHF.L.W.U32.HI R7, R7, 0x2, R4 ;  /* 0x0000000207077819 */ /* 0x000fe40000010e04 */
[----:B------:R-:W-:-:S02]  /*1ea0*/  IADD3 RZ, P0, PT, RZ, -R10, RZ ;  /* 0x8000000affff7210 */ /* 0x000fc40007f1e0ff */
[----:B------:R-:W-:Y:S02]  /*1eb0*/  LOP3.LUT R6, RZ, R11, RZ, 0x33, !PT ;  /* 0x0000000bff067212 */ /* 0x000fe400078e33ff */
[----:B------:R-:W-:Y:S02]  /*1ec0*/  SHF.L.W.U32.HI R4, R4, 0x2, R5 ;  /* 0x0000000204047819 */ /* 0x000fe40000010e05 */
[----:B------:R-:W-:Y:S02]  /*1ed0*/  LOP3.LUT R9, RZ, R7, RZ, 0x33, !PT ;  /* 0x00000007ff097212 */ /* 0x000fe400078e33ff */
[----:B------:R-:W-:Y:S02]  /*1ee0*/  IADD3.X R12, P0, PT, RZ, R6, RZ, P0, !PT ;  /* 0x00000006ff0c7210 */ /* 0x000fe4000071e4ff */
[----:B------:R-:W-:Y:S02]  /*1ef0*/  LOP3.LUT R6, RZ, R4, RZ, 0x33, !PT ;  /* 0x00000004ff067212 */ /* 0x000fe400078e33ff */
[----:B------:R-:W-:-:S02]  /*1f00*/  IADD3.X R14, P1, PT, RZ, R9, RZ, P0, !PT ;  /* 0x00000009ff0e7210 */ /* 0x000fc4000073e4ff */
[----:B------:R-:W-:-:S03]  /*1f10*/  ISETP.GT.U32.AND P2, PT, R7, -0x1, PT ;  /* 0xffffffff0700780c */ /* 0x000fc60003f44070 */
[----:B------:R-:W-:Y:S01]  /*1f20*/  IMAD.X R9, RZ, RZ, R6, P1 ;  /* 0x000000ffff097224 */ /* 0x000fe200008e0606 */
[----:B------:R-:W-:-:S04]  /*1f30*/  ISETP.GT.AND.EX P0, PT, R4, -0x1, PT, P2 ;  /* 0xffffffff0400780c */ /* 0x000fc80003f04320 */
[----:B------:R-:W-:Y:S02]  /*1f40*/  SEL R6, R4, R9, P0 ;  /* 0x0000000904067207 */ /* 0x000fe40000000000 */
[----:B------:R-:W-:Y:S02]  /*1f50*/  SEL R9, R7, R14, P0 ;  /* 0x0000000e07097207 */ /* 0x000fe40000000000 */
[----:B------:R-:W-:Y:S02]  /*1f60*/  ISETP.NE.U32.AND P1, PT, R6, RZ, PT ;  /* 0x000000ff0600720c */ /* 0x000fe40003f25070 */
[----:B------:R-:W-:Y:S02]  /*1f70*/  SEL R11, R11, R12, P0 ;  /* 0x0000000c0b0b7207 */ /* 0x000fe40000000000 */
[----:B------:R-:W-:Y:S01]  /*1f80*/  SEL R13, R9, R6, !P1 ;  /* 0x00000006090d7207 */ /* 0x000fe20004800000 */
[----:B------:R-:W-:-:S05]  /*1f90*/  @!P0 IMAD.MOV R10, RZ, RZ, -R10 ;  /* 0x000000ffff0a8224 */ /* 0x000fca00078e0a0a */
[----:B------:R-:W0:Y:S02]  /*1fa0*/  FLO.U32 R13, R13 ;  /* 0x0000000d000d7300 */ /* 0x000e2400000e0000 */
[C---:B0-----:R-:W-:Y:S02]  /*1fb0*/  IADD3 R14, PT, PT, -R13.reuse, 0x1f, RZ ;  /* 0x0000001f0d0e7810 */ /* 0x041fe40007ffe1ff */
[----:B------:R-:W-:-:S03]  /*1fc0*/  IADD3 R7, PT, PT, -R13, 0x3f, RZ ;  /* 0x0000003f0d077810 */ /* 0x000fc60007ffe1ff */
[----:B------:R-:W-:-:S05]  /*1fd0*/  @P1 IMAD.MOV R7, RZ, RZ, R14 ;  /* 0x000000ffff071224 */ /* 0x000fca00078e020e */
[----:B------:R-:W-:-:S13]  /*1fe0*/  ISETP.NE.AND P1, PT, R7, RZ, PT ;  /* 0x000000ff0700720c */ /* 0x000fda0003f25270 */
[----:B------:R-:W-:Y:S05]  /*1ff0*/  @!P1 BRA `(.L_x_47) ;  /* 0x0000000000289947 */ /* 0x000fea0003800000 */
[--C-:B------:R-:W-:Y:S02]  /*2000*/  SHF.R.U64 R12, R10, 0x1, R11.reuse ;  /* 0x000000010a0c7819 */ /* 0x100fe4000000120b */
[C---:B------:R-:W-:Y:S02]  /*2010*/  LOP3.LUT R10, R7.reuse, 0x3f, RZ, 0xc0, !PT ;  /* 0x0000003f070a7812 */ /* 0x040fe400078ec0ff */
[----:B------:R-:W-:Y:S02]  /*2020*/  SHF.R.U32.HI R14, RZ, 0x1, R11 ;  /* 0x00000001ff0e7819 */ /* 0x000fe4000001160b */
[----:B------:R-:W-:Y:S02]  /*2030*/  LOP3.LUT R11, R7, 0x3f, RZ, 0xc, !PT ;  /* 0x0000003f070b7812 */ /* 0x000fe400078e0cff */
[CC--:B------:R-:W-:Y:S02]  /*2040*/  SHF.L.U64.HI R13, R9.reuse, R10.reuse, R6 ;  /* 0x0000000a090d7219 */ /* 0x0c0fe40000010206 */
[----:B------:R-:W-:-:S02]  /*2050*/  SHF.L.U32 R10, R9, R10, RZ ;  /* 0x0000000a090a7219 */ /* 0x000fc400000006ff */
[-CC-:B------:R-:W-:Y:S02]  /*2060*/  SHF.R.U64 R9, R12, R11.reuse, R14.reuse ;  /* 0x0000000b0c097219 */ /* 0x180fe4000000120e */
[----:B------:R-:W-:Y:S02]  /*2070*/  SHF.R.U32.HI R6, RZ, R11, R14 ;  /* 0x0000000bff067219 */ /* 0x000fe4000001160e */
[----:B------:R-:W-:Y:S02]  /*2080*/  LOP3.LUT R9, R10, R9, RZ, 0xfc, !PT ;  /* 0x000000090a097212 */ /* 0x000fe400078efcff */
[----:B------:R-:W-:-:S07]  /*2090*/  LOP3.LUT R6, R13, R6, RZ, 0xfc, !PT ;  /* 0x000000060d067212 */ /* 0x000fce00078efcff */
.L_x_47:
[----:B------:R-:W-:Y:S05]  /*20a0*/  BSYNC.RECONVERGENT B3 ;  /* 0x0000000000037941 */ /* 0x000fea0003800200 */
.L_x_46:
[----:B------:R-:W-:-:S04]  /*20b0*/  IMAD.WIDE.U32 R12, R9, 0x2168c235, RZ ;  /* 0x2168c235090c7825 */ /* 0x000fc800078e00ff */
[----:B------:R-:W-:Y:S01]  /*20c0*/  IMAD.MOV.U32 R10, RZ, RZ, R13 ;  /* 0x000000ffff0a7224 */ /* 0x000fe200078e000d */
[----:B------:R-:W-:Y:S01]  /*20d0*/  IADD3 RZ, P1, PT, R12, R12, RZ ;  /* 0x0000000c0cff7210 */ /* 0x000fe20007f3e0ff */
[----:B------:R-:W-:Y:S02]  /*20e0*/  IMAD.MOV.U32 R11, RZ, RZ, RZ ;  /* 0x000000ffff0b7224 */ /* 0x000fe400078e00ff */
[----:B------:R-:W-:Y:S02]  /*20f0*/  IMAD R13, R6, -0x36f0255e, RZ ;  /* 0xc90fdaa2060d7824 */ /* 0x000fe400078e02ff */
[----:B------:R-:W-:-:S04]  /*2100*/  IMAD.WIDE.U32 R10, R9, -0x36f0255e, R10 ;  /* 0xc90fdaa2090a7825 */ /* 0x000fc800078e000a */
[----:B------:R-:W-:-:S04]  /*2110*/  IMAD.HI.U32 R9, R6, -0x36f0255e, RZ ;  /* 0xc90fdaa206097827 */ /* 0x000fc800078e00ff */
[----:B------:R-:W-:-:S04]  /*2120*/  IMAD.WIDE.U32 R10, P2, R6, 0x2168c235, R10 ;  /* 0x2168c235060a7825 */ /* 0x000fc8000784000a */
[----:B------:R-:W-:Y:S01]  /*2130*/  IMAD.X R6, RZ, RZ, R9, P2 ;  /* 0x000000ffff067224 */ /* 0x000fe200010e0609 */
[----:B------:R-:W-:Y:S02]  /*2140*/  IADD3 R9, P2, PT, R13, R11, RZ ;  /* 0x0000000b0d097210 */ /* 0x000fe40007f5e0ff */
[----:B------:R-:W-:Y:S02]  /*2150*/  IADD3.X RZ, P1, PT, R10, R10, RZ, P1, !PT ;  /* 0x0000000a0aff7210 */ /* 0x000fe40000f3e4ff */
[C---:B------:R-:W-:Y:S01]  /*2160*/  ISETP.GT.U32.AND P3, PT, R9.reuse, RZ, PT ;  /* 0x000000ff0900720c */ /* 0x040fe20003f64070 */
[----:B------:R-:W-:Y:S01]  /*2170*/  IMAD.X R6, RZ, RZ, R6, P2 ;  /* 0x000000ffff067224 */ /* 0x000fe200010e0606 */
[----:B------:R-:W-:-:S04]  /*2180*/  IADD3.X R10, P2, PT, R9, R9, RZ, P1, !PT ;  /* 0x00000009090a7210 */ /* 0x000fc80000f5e4ff */
[C---:B------:R-:W-:Y:S01]  /*2190*/  ISETP.GT.AND.EX P1, PT, R6.reuse, RZ, PT, P3 ;  /* 0x000000ff0600720c */ /* 0x040fe20003f24330 */
[----:B------:R-:W-:-:S03]  /*21a0*/  IMAD.X R11, R6, 0x1, R6, P2 ;  /* 0x00000001060b7824 */ /* 0x000fc600010e0606 */
[----:B------:R-:W-:Y:S02]  /*21b0*/  SEL R10, R10, R9, P1 ;  /* 0x000000090a0a7207 */ /* 0x000fe40000800000 */
[----:B------:R-:W-:Y:S02]  /*21c0*/  SEL R11, R11, R6, P1 ;  /* 0x000000060b0b7207 */ /* 0x000fe40000800000 */
[----:B------:R-:W-:Y:S02]  /*21d0*/  IADD3 R6, P2, PT, R10, 0x1, RZ ;  /* 0x000000010a067810 */ /* 0x000fe40007f5e0ff */
[----:B------:R-:W-:Y:S02]  /*21e0*/  SEL R10, RZ, 0xffffffff, !P1 ;  /* 0xffffffffff0a7807 */ /* 0x000fe40004800000 */
[----:B------:R-:W-:Y:S01]  /*21f0*/  LOP3.LUT P1, R9, R16, 0x80000000, RZ, 0xc0, !PT ;  /* 0x8000000010097812 */ /* 0x000fe2000782c0ff */
[----:B------:R-:W-:Y:S02]  /*2200*/  IMAD.X R11, RZ, RZ, R11, P2 ;  /* 0x000000ffff0b7224 */ /* 0x000fe400010e060b */
[----:B------:R-:W-:Y:S01]  /*2210*/  IMAD.IADD R10, R10, 0x1, -R7 ;  /* 0x000000010a0a7824 */ /* 0x000fe200078e0a07 */
[----:B------:R-:W-:-:S02]  /*2220*/  SHF.R.U32.HI R7, RZ, 0x1e, R5 ;  /* 0x0000001eff077819 */ /* 0x000fc40000011605 */
[----:B------:R-:W-:Y:S01]  /*2230*/  SHF.R.U64 R6, R6, 0xa, R11 ;  /* 0x0000000a06067819 */ /* 0x000fe2000000120b */
[----:B------:R-:W-:Y:S01]  /*2240*/  IMAD.SHL.U32 R10, R10, 0x100000, RZ ;  /* 0x001000000a0a7824 */ /* 0x000fe200078e00ff */
[----:B------:R-:W-:Y:S02]  /*2250*/  LEA.HI R4, R4, R7, RZ, 0x1 ;  /* 0x0000000704047211 */ /* 0x000fe400078f08ff */
[----:B------:R-:W-:Y:S02]  /*2260*/  IADD3 R6, P2, PT, R6, 0x1, RZ ;  /* 0x0000000106067810 */ /* 0x000fe40007f5e0ff */
[----:B------:R-:W-:Y:S01]  /*2270*/  @!P0 LOP3.LUT R9, R9, 0x80000000, RZ, 0x3c, !PT ;  /* 0x8000000009098812 */ /* 0x000fe200078e3cff */
[----:B------:R-:W-:Y:S01]  /*2280*/  @P1 IMAD.MOV R4, RZ, RZ, -R4 ;  /* 0x000000ffff041224 */ /* 0x000fe200078e0a04 */
[----:B------:R-:W-:-:S04]  /*2290*/  LEA.HI.X R11, R11, RZ, RZ, 0x16, P2 ;  /* 0x000000ff0b0b7211 */ /* 0x000fc800010fb4ff */
[--C-:B------:R-:W-:Y:S02]  /*22a0*/  SHF.R.U64 R6, R6, 0x1, R11.reuse ;  /* 0x0000000106067819 */ /* 0x100fe4000000120b */
[----:B------:R-:W-:Y:S02]  /*22b0*/  SHF.R.U32.HI R5, RZ, 0x1, R11 ;  /* 0x00000001ff057819 */ /* 0x000fe4000001160b */
[----:B------:R-:W-:-:S04]  /*22c0*/  IADD3 R6, P2, P3, RZ, RZ, R6 ;  /* 0x000000ffff067210 */ /* 0x000fc80007b5e006 */
[----:B------:R-:W-:-:S04]  /*22d0*/  IADD3.X R10, PT, PT, R10, 0x3fe00000, R5, P2, P3 ;  /* 0x3fe000000a0a7810 */ /* 0x000fc800017e6405 */
[----:B------:R-:W-:-:S07]  /*22e0*/  LOP3.LUT R7, R10, R9, RZ, 0xfc, !PT ;  /* 0x000000090a077212 */ /* 0x000fce00078efcff */
.L_x_41:
[----:B------:R-:W-:-:S04]  /*22f0*/  IMAD.MOV.U32 R19, RZ, RZ, 0x0 ;  /* 0x00000000ff137424 */ /* 0x000fc800078e00ff */
[----:B------:R-:W-:Y:S05]  /*2300*/  RET.REL.NODEC R18 `(_Z14precomputeExpkP6float2S0_ii) ;  /* 0xffffffdc123c7950 */ /* 0x000fea0003c3ffff */
.L_x_48:
        /* <DEDUP_REMOVED lines=15> */
.L_x_82:


//--------------------- .text._Z14precomputeExpkP7double2S0_ii --------------------------
	.section	.text._Z14precomputeExpkP7double2S0_ii,"ax",@progbits
	.align	128
        .global         _Z14precomputeExpkP7double2S0_ii
        .type           _Z14precomputeExpkP7double2S0_ii,@function
        .size           _Z14precomputeExpkP7double2S0_ii,(.L_x_84 - _Z14precomputeExpkP7double2S0_ii)
        .other          _Z14precomputeExpkP7double2S0_ii,@"STO_CUDA_ENTRY STV_DEFAULT"
_Z14precomputeExpkP7double2S0_ii:
.text._Z14precomputeExpkP7double2S0_ii:
        /* <DEDUP_REMOVED lines=33> */
[----:B------:R-:W-:Y:S05]  /*0210*/  CALL.REL.NOINC `($__internal_2_$__cuda_sm20_div_rn_f64_full) ;  /* 0x0000001000687944 */ /* 0x000fea0003c00000 */
[----:B------:R-:W-:Y:S02]  /*0220*/  IMAD.MOV.U32 R2, RZ, RZ, R12 ;  /* 0x000000ffff027224 */ /* 0x000fe400078e000c */
[----:B------:R-:W-:-:S07]  /*0230*/  IMAD.MOV.U32 R3, RZ, RZ, R13 ;  /* 0x000000ffff037224 */ /* 0x000fce00078e000d */
.L_x_52:
[----:B------:R-:W-:Y:S05]  /*0240*/  BSYNC.RECONVERGENT B1 ;  /* 0x0000000000017941 */ /* 0x000fea0003800200 */
.L_x_51:
        /* <DEDUP_REMOVED lines=25> */
[----:B------:R-:W-:Y:S05]  /*03e0*/  CALL.REL.NOINC `($_Z14precomputeExpkP7double2S0_ii$__internal_trig_reduction_slowpathd) ;  /* 0x0000001400647944 */ /* 0x000fea0003c00000 */
[----:B------:R-:W-:Y:S02]  /*03f0*/  IMAD.MOV.U32 R6, RZ, RZ, R8 ;  /* 0x000000ffff067224 */ /* 0x000fe400078e0008 */
[----:B------:R-:W-:-:S07]  /*0400*/  IMAD.MOV.U32 R7, RZ, RZ, R9 ;  /* 0x000000ffff077224 */ /* 0x000fce00078e0009 */
.L_x_56:
[----:B------:R-:W-:Y:S05]  /*0410*/  BSYNC.RECONVERGENT B2 ;  /* 0x0000000000027941 */ /* 0x000fea0003800200 */
.L_x_55:
[----:B------:R-:W-:-:S07]  /*0420*/  VIADD R0, R0, 0x1 ;  /* 0x0000000100007836 */ /* 0x000fce0000000000 */
.L_x_54:
[----:B------:R-:W-:Y:S05]  /*0430*/  BSYNC.RECONVERGENT B1 ;  /* 0x0000000000017941 */ /* 0x000fea0003800200 */
.L_x_53:
        /* <DEDUP_REMOVED lines=19> */
[----:B---3--:R-:W-:-:S08]  /*0570*/  DFMA R8, R20, R8, R12 ;  /* 0x000000081408722b */ /* 0x008fd0000000000c */
[----:B------:R-:W-:-:S08]  /*0580*/  DFMA R8, R20, R8, R14 ;  /* 0x000000081408722b */ /* 0x000fd0000000000e */
[----:B----4-:R-:W-:-:S08]  /*0590*/  DFMA R8, R20, R8, R16 ;  /* 0x000000081408722b */ /* 0x010fd00000000010 */
[----:B------:R-:W-:-:S08]  /*05a0*/  DFMA R8, R20, R8, R18 ;  /* 0x000000081408722b */ /* 0x000fd00000000012 */
[----:B------:R-:W-:Y:S02]  /*05b0*/  DFMA R6, R8, R6, R6 ;  /* 0x000000060806722b */ /* 0x000fe40000000006 */
[----:B------:R-:W-:-:S10]  /*05c0*/  DFMA R8, R20, R8, 1 ;  /* 0x3ff000001408742b */ /* 0x000fd40000000008 */
[----:B------:R-:W-:Y:S02]  /*05d0*/  FSEL R10, R8, R6, !P0 ;  /* 0x00000006080a7208 */ /* 0x000fe40004000000 */
[----:B------:R-:W-:Y:S01]  /*05e0*/  FSEL R11, R9, R7, !P0 ;  /* 0x00000007090b7208 */ /* 0x000fe20004000000 */
[----:B------:R-:W-:Y:S01]  /*05f0*/  @!P1 DMUL R6, RZ, R2 ;  /* 0x00000002ff069228 */ /* 0x000fe20000000000 */
[----:B------:R-:W-:Y:S01]  /*0600*/  LOP3.LUT P0, RZ, R0, 0x2, RZ, 0xc0, !PT ;  /* 0x0000000200ff7812 */ /* 0x000fe2000780c0ff */
[----:B------:R-:W-:-:S03]  /*0610*/  @!P1 IMAD.MOV.U32 R0, RZ, RZ, RZ ;  /* 0x000000ffff009224 */ /* 0x000fc600078e00ff */
[----:B------:R-:W-:-:S10]  /*0620*/  DADD R8, RZ, -R10 ;  /* 0x00000000ff087229 */ /* 0x000fd4000000080a */
[----:B------:R-:W-:Y:S02]  /*0630*/  FSEL R20, R10, R8, !P0 ;  /* 0x000000080a147208 */ /* 0x000fe40004000000 */
[----:B------:R-:W-:Y:S01]  /*0640*/  FSEL R23, R11, R9, !P0 ;  /* 0x000000090b177208 */ /* 0x000fe20004000000 */
[----:B------:R-:W-:Y:S06]  /*0650*/  @!P1 BRA `(.L_x_58) ;  /* 0x0000000000589947 */ /* 0x000fec0003800000 */
[----:B------:R-:W-:Y:S01]  /*0660*/  UMOV UR8, 0x6dc9c883 ;  /* 0x6dc9c88300087882 */ /* 0x000fe20000000000 */
[----:B------:R-:W-:Y:S01]  /*0670*/  UMOV UR9, 0x3fe45f30 ;  /* 0x3fe45f3000097882 */ /* 0x000fe20000000000 */
[C---:B------:R-:W-:Y:S02]  /*0680*/  DSETP.GE.AND P0, PT, |R2|.reuse, 2.14748364800000000000e+09, PT ;  /* 0x41e000000200742a */ /* 0x040fe40003f06200 */
        /* <DEDUP_REMOVED lines=19> */
.L_x_58:
[----:B------:R-:W-:Y:S05]  /*07c0*/  BSYNC.RECONVERGENT B1 ;  /* 0x0000000000017941 */ /* 0x000fea0003800200 */
.L_x_57:
        /* <DEDUP_REMOVED lines=22> */
[----:B------:R-:W-:Y:S01]  /*0930*/  DFMA R2, R2, R8, 1 ;  /* 0x3ff000000202742b */ /* 0x000fe20000000008 */
[----:B------:R-:W0:Y:S09]  /*0940*/  LDC.64 R8, c[0x0][0x380] ;  /* 0x0000e000ff087b82 */ /* 0x000e320000000a00 */
[----:B------:R-:W-:-:S02]  /*0950*/  FSEL R6, R2, R6, !P0 ;  /* 0x0000000602067208 */ /* 0x000fc40004000000 */
[----:B------:R-:W-:Y:S02]  /*0960*/  FSEL R7, R3, R7, !P0 ;  /* 0x0000000703077208 */ /* 0x000fe40004000000 */
[----:B------:R-:W-:-:S04]  /*0970*/  LOP3.LUT P0, RZ, R0, 0x2, RZ, 0xc0, !PT ;  /* 0x0000000200ff7812 */ /* 0x000fc8000780c0ff */
[----:B------:R-:W-:-:S10]  /*0980*/  DADD R2, RZ, -R6 ;  /* 0x00000000ff027229 */ /* 0x000fd40000000806 */
[----:B------:R-:W-:Y:S02]  /*0990*/  FSEL R2, R6, R2, !P0 ;  /* 0x0000000206027208 */ /* 0x000fe40004000000 */
[----:B------:R-:W-:-:S06]  /*09a0*/  FSEL R3, R7, R3, !P0 ;  /* 0x0000000307037208 */ /* 0x000fcc0004000000 */
[----:B------:R-:W-:Y:S01]  /*09b0*/  DADD R10, -RZ, -R2 ;  /* 0x00000000ff0a7229 */ /* 0x000fe20000000902 */
[----:B0-----:R-:W-:-:S04]  /*09c0*/  IMAD.WIDE R2, R4, 0x10, R8 ;  /* 0x0000001004027825 */ /* 0x001fc800078e0208 */
[----:B------:R-:W-:Y:S02]  /*09d0*/  IMAD.MOV.U32 R8, RZ, RZ, R20 ;  /* 0x000000ffff087224 */ /* 0x000fe400078e0014 */
[----:B------:R-:W-:-:S05]  /*09e0*/  IMAD.MOV.U32 R9, RZ, RZ, R23 ;  /* 0x000000ffff097224 */ /* 0x000fca00078e0017 */
[----:B------:R0:W-:Y:S02]  /*09f0*/  STG.E.128 desc[UR6][R2.64], R8 ;  /* 0x0000000802007986 */ /* 0x0001e4000c101d06 */
.L_x_50:
[----:B------:R-:W-:Y:S05]  /*0a00*/  BSYNC.RECONVERGENT B0 ;  /* 0x0000000000007941 */ /* 0x000fea0003800200 */
.L_x_49:
        /* <DEDUP_REMOVED lines=27> */
[----:B------:R-:W-:Y:S05]  /*0bc0*/  CALL.REL.NOINC `($__internal_2_$__cuda_sm20_div_rn_f64_full) ;  /* 0x0000000400fc7944 */ /* 0x000fea0003c00000 */
[----:B------:R-:W-:Y:S02]  /*0bd0*/  IMAD.MOV.U32 R2, RZ, RZ, R12 ;  /* 0x000000ffff027224 */ /* 0x000fe400078e000c */
[----:B------:R-:W-:-:S07]  /*0be0*/  IMAD.MOV.U32 R3, RZ, RZ, R13 ;  /* 0x000000ffff037224 */ /* 0x000fce00078e000d */
.L_x_60:
[----:B------:R-:W-:Y:S05]  /*0bf0*/  BSYNC.RECONVERGENT B0 ;  /* 0x0000000000007941 */ /* 0x000fea0003800200 */
.L_x_59:
        /* <DEDUP_REMOVED lines=28> */
.L_x_64:
[----:B------:R-:W-:Y:S05]  /*0dc0*/  BSYNC.RECONVERGENT B1 ;  /* 0x0000000000017941 */ /* 0x000fea0003800200 */
.L_x_63:
[----:B------:R-:W-:-:S07]  /*0dd0*/  VIADD R0, R0, 0x1 ;  /* 0x0000000100007836 */ /* 0x000fce0000000000 */
.L_x_62:
[----:B------:R-:W-:Y:S05]  /*0de0*/  BSYNC.RECONVERGENT B0 ;  /* 0x0000000000007941 */ /* 0x000fea0003800200 */
.L_x_61:
        /* <DEDUP_REMOVED lines=56> */
.L_x_66:
[----:B------:R-:W-:Y:S05]  /*1170*/  BSYNC.RECONVERGENT B0 ;  /* 0x0000000000007941 */ /* 0x000fea0003800200 */
.L_x_65:
        /* <DEDUP_REMOVED lines=27> */
[----:B------:R-:W-:Y:S01]  /*1330*/  DADD R2, RZ, -R6 ;  /* 0x00000000ff027229 */ /* 0x000fe20000000806 */
[----:B0-----:R-:W-:-:S09]  /*1340*/  IMAD.WIDE R4, R4, 0x10, R8 ;  /* 0x0000001004047825 */ /* 0x001fd200078e0208 */
[----:B------:R-:W-:Y:S02]  /*1350*/  FSEL R2, R6, R2, !P0 ;  /* 0x0000000206027208 */ /* 0x000fe40004000000 */
[----:B------:R-:W-:Y:S01]  /*1360*/  FSEL R3, R7, R3, !P0 ;  /* 0x0000000307037208 */ /* 0x000fe20004000000 */
[----:B------:R-:W-:Y:S02]  /*1370*/  IMAD.MOV.U32 R8, RZ, RZ, R20 ;  /* 0x000000ffff087224 */ /* 0x000fe400078e0014 */
[----:B------:R-:W-:-:S03]  /*1380*/  IMAD.MOV.U32 R9, RZ, RZ, R23 ;  /* 0x000000ffff097224 */ /* 0x000fc600078e0017 */
[----:B------:R-:W-:-:S07]  /*1390*/  DADD R10, -RZ, -R2 ;  /* 0x00000000ff0a7229 */ /* 0x000fce0000000902 */
[----:B------:R-:W-:Y:S01]  /*13a0*/  STG.E.128 desc[UR6][R4.64], R8 ;  /* 0x0000000804007986 */ /* 0x000fe2000c101d06 */
[----:B------:R-:W-:Y:S05]  /*13b0*/  EXIT ;  /* 0x000000000000794d */ /* 0x000fea0003800000 */
        .weak           $__internal_2_$__cuda_sm20_div_rn_f64_full
        .type           $__internal_2_$__cuda_sm20_div_rn_f64_full,@function
        .size           $__internal_2_$__cuda_sm20_div_rn_f64_full,($_Z14precomputeExpkP7double2S0_ii$__internal_trig_reduction_slowpathd - $__internal_2_$__cuda_sm20_div_rn_f64_full)
$__internal_2_$__cuda_sm20_div_rn_f64_full:
        /* <DEDUP_REMOVED lines=67> */
.L_x_68:
        /* <DEDUP_REMOVED lines=16> */
.L_x_71:
[----:B------:R-:W-:Y:S01]  /*18f0*/  LOP3.LUT R13, R7, 0x80000, RZ, 0xfc, !PT ;  /* 0x00080000070d7812 */ /* 0x000fe200078efcff */
[----:B------:R-:W-:Y:S01]  /*1900*/  IMAD.MOV.U32 R12, RZ, RZ, R6 ;  /* 0x000000ffff0c7224 */ /* 0x000fe200078e0006 */
[----:B------:R-:W-:Y:S06]  /*1910*/  BRA `(.L_x_69) ;  /* 0x0000000000087947 */ /* 0x000fec0003800000 */
.L_x_70:
[----:B------:R-:W-:Y:S01]  /*1920*/  LOP3.LUT R13, R9, 0x80000, RZ, 0xfc, !PT ;  /* 0x00080000090d7812 */ /* 0x000fe200078efcff */
[----:B------:R-:W-:-:S07]  /*1930*/  IMAD.MOV.U32 R12, RZ, RZ, R8 ;  /* 0x000000ffff0c7224 */ /* 0x000fce00078e0008 */
.L_x_69:
[----:B------:R-:W-:Y:S05]  /*1940*/  BSYNC.RECONVERGENT B2 ;  /* 0x0000000000027941 */ /* 0x000fea0003800200 */
.L_x_67:
[----:B------:R-:W-:Y:S02]  /*1950*/  IMAD.MOV.U32 R2, RZ, RZ, R0 ;  /* 0x000000ffff027224 */ /* 0x000fe400078e0000 */
[----:B------:R-:W-:-:S04]  /*1960*/  IMAD.MOV.U32 R3, RZ, RZ, 0x0 ;  /* 0x00000000ff037424 */ /* 0x000fc800078e00ff */
[----:B------:R-:W-:Y:S05]  /*1970*/  RET.REL.NODEC R2 `(_Z14precomputeExpkP7double2S0_ii) ;  /* 0xffffffe402a07950 */ /* 0x000fea0003c3ffff */
        .type           $_Z14precomputeExpkP7double2S0_ii$__internal_trig_reduction_slowpathd,@function
        .size           $_Z14precomputeExpkP7double2S0_ii$__internal_trig_reduction_slowpathd,(.L_x_84 - $_Z14precomputeExpkP7double2S0_ii$__internal_trig_reduction_slowpathd)
$_Z14precomputeExpkP7double2S0_ii$__internal_trig_reduction_slowpathd:
        /* <DEDUP_REMOVED lines=18> */
[----:B------:R-:W-:Y:S01]  /*1aa0*/  IMAD.SHL.U32 R9, R10, 0x800, RZ ;  /* 0x000008000a097824 */ /* 0x000fe200078e00ff */
[----:B------:R-:W-:Y:S01]  /*1ab0*/  BSSY.RECONVERGENT B4, `(.L_x_75) ;  /* 0x0000022000047945 */ /* 0x000fe20003800200 */
[----:B------:R-:W-:Y:S01]  /*1ac0*/  IMAD.MOV.U32 R10, RZ, RZ, R11 ;  /* 0x000000ffff0a7224 */ /* 0x000fe200078e000b */
[----:B------:R-:W-:Y:S01]  /*1ad0*/  IADD3 R11, PT, PT, RZ, -R7, -R8 ;  /* 0x80000007ff0b7210 */ /* 0x000fe20007ffe808 */
[----:B------:R-:W-:Y:S01]  /*1ae0*/  IMAD.MOV.U32 R18, RZ, RZ, RZ ;  /* 0x000000ffff127224 */ /* 0x000fe200078e00ff */
[----:B------:R-:W-:Y:S02]  /*1af0*/  CS2R R16, SRZ ;  /* 0x0000000000107805 */ /* 0x000fe4000001ff00 */
[----:B------:R-:W-:-:S07]  /*1b00*/  LOP3.LUT R19, R19, 0x80000000, RZ, 0xfc, !PT ;  /* 0x8000000013137812 */ /* 0x000fce00078efcff */
.L_x_76:
        /* <DEDUP_REMOVED lines=20> */
[C---:B------:R-:W-:Y:S01]  /*1c50*/  IMAD R21, R18.reuse, 0x8, R1 ;  /* 0x0000000812157824 */ /* 0x040fe200078e0201 */
        /* <DEDUP_REMOVED lines=8> */
.L_x_75:
[----:B------:R-:W-:-:S07]  /*1ce0*/  IMAD.MOV.U32 R11, RZ, RZ, R8 ;  /* 0x000000ffff0b7224 */ /* 0x000fce00078e0008 */
.L_x_74:
[----:B------:R-:W-:Y:S05]  /*1cf0*/  BSYNC.RECONVERGENT B3 ;  /* 0x0000000000037941 */ /* 0x000fea0003800200 */
.L_x_73:
        /* <DEDUP_REMOVED lines=60> */
.L_x_78:
[----:B------:R-:W-:Y:S05]  /*20c0*/  BSYNC.RECONVERGENT B3 ;  /* 0x0000000000037941 */ /* 0x000fea0003800200 */
.L_x_77:
[----:B------:R-:W-:Y:S01]  /*20d0*/  IMAD.WIDE.U32 R12, R16, 0x2168c235, RZ ;  /* 0x2168c235100c7825 */ /* 0x000fe200078e00ff */
[----:B------:R-:W-:-:S03]  /*20e0*/  SHF.R.U32.HI R9, RZ, 0x1e, R9 ;  /* 0x0000001eff097819 */ /* 0x000fc60000011609 */
[----:B------:R-:W-:Y:S01]  /*20f0*/  IMAD.MOV.U32 R10, RZ, RZ, R13 ;  /* 0x000000ffff0a7224 */ /* 0x000fe200078e000d */
[----:B------:R-:W-:Y:S01]  /*2100*/  IADD3 RZ, P1, PT, R12, R12, RZ ;  /* 0x0000000c0cff7210 */ /* 0x000fe20007f3e0ff */
[----:B------:R-:W-:Y:S01]  /*2110*/  IMAD.MOV.U32 R11, RZ, RZ, RZ ;  /* 0x000000ffff0b7224 */ /* 0x000fe200078e00ff */
[----:B------:R-:W-:Y:S01]  /*2120*/  LEA.HI R8, R8, R9, RZ, 0x1 ;  /* 0x0000000908087211 */ /* 0x000fe200078f08ff */
[----:B------:R-:W-:-:S04]  /*2130*/  IMAD.HI.U32 R7, R5, -0x36f0255e, RZ ;  /* 0xc90fdaa205077827 */ /* 0x000fc800078e00ff */
[----:B------:R-:W-:-:S04]  /*2140*/  IMAD.WIDE.U32 R10, R16, -0x36f0255e, R10 ;  /* 0xc90fdaa2100a7825 */ /* 0x000fc800078e000a */
[C---:B------:R-:W-:Y:S02]  /*2150*/  IMAD R13, R5.reuse, -0x36f0255e, RZ ;  /* 0xc90fdaa2050d7824 */ /* 0x040fe400078e02ff */
        /* <DEDUP_REMOVED lines=16> */
[----:B------:R-:W-:-:S02]  /*2260*/  @!P0 LOP3.LUT R0, R0, 0x80000000, RZ, 0x3c, !PT ;  /* 0x8000000000008812 */ /* 0x000fc400078e3cff */
[----:B------:R-:W-:Y:S01]  /*2270*/  SHF.R.U64 R10, R10, 0xa, R7 ;  /* 0x0000000a0a0a7819 */ /* 0x000fe20000001207 */
[----:B------:R-:W-:-:S03]  /*2280*/  IMAD.SHL.U32 R5, R5, 0x100000, RZ ;  /* 0x0010000005057824 */ /* 0x000fc600078e00ff */
[----:B------:R-:W-:-:S03]  /*2290*/  IADD3 R10, P2, PT, R10, 0x1, RZ ;  /* 0x000000010a0a7810 */ /* 0x000fc60007f5e0ff */
[----:B------:R-:W-:Y:S01]  /*22a0*/  @P1 IMAD.MOV R8, RZ, RZ, -R8 ;  /* 0x000000ffff081224 */ /* 0x000fe200078e0a08 */
[----:B------:R-:W-:-:S04]  /*22b0*/  LEA.HI.X R7, R7, RZ, RZ, 0x16, P2 ;  /* 0x000000ff07077211 */ /* 0x000fc800010fb4ff */
[--C-:B------:R-:W-:Y:S02]  /*22c0*/  SHF.R.U64 R10, R10, 0x1, R7.reuse ;  /* 0x000000010a0a7819 */ /* 0x100fe40000001207 */
[----:B------:R-:W-:Y:S02]  /*22d0*/  SHF.R.U32.HI R12, RZ, 0x1, R7 ;  /* 0x00000001ff0c7819 */ /* 0x000fe40000011607 */
[----:B------:R-:W-:-:S04]  /*22e0*/  IADD3 R10, P2, P3, RZ, RZ, R10 ;  /* 0x000000ffff0a7210 */ /* 0x000fc80007b5e00a */
[----:B------:R-:W-:-:S04]  /*22f0*/  IADD3.X R5, PT, PT, R5, 0x3fe00000, R12, P2, P3 ;  /* 0x3fe0000005057810 */ /* 0x000fc800017e640c */
[----:B------:R-:W-:-:S07]  /*2300*/  LOP3.LUT R9, R5, R0, RZ, 0xfc, !PT ;  /* 0x0000000005097212 */ /* 0x000fce00078efcff */
.L_x_72:
[----:B------:R-:W-:Y:S02]  /*2310*/  IMAD.MOV.U32 R7, RZ, RZ, 0x0 ;  /* 0x00000000ff077424 */ /* 0x000fe400078e00ff */
[----:B------:R-:W-:Y:S02]  /*2320*/  IMAD.MOV.U32 R0, RZ, RZ, R8 ;  /* 0x000000ffff007224 */ /* 0x000fe400078e0008 */
[----:B------:R-:W-:Y:S01]  /*2330*/  IMAD.MOV.U32 R8, RZ, RZ, R10 ;  /* 0x000000ffff087224 */ /* 0x000fe200078e000a */
[----:B------:R-:W-:Y:S06]  /*2340*/  RET.REL.NODEC R6 `(_Z14precomputeExpkP7double2S0_ii) ;  /* 0xffffffdc062c7950 */ /* 0x000fec0003c3ffff */
.L_x_79:
        /* <DEDUP_REMOVED lines=11> */
.L_x_84:


//--------------------- .nv.global.init           --------------------------
	.section	.nv.global.init,"aw",@progbits
	.align	16
.nv.global.init:
	.type		__cudart_sin_cos_coeffs,@object
	.size		__cudart_sin_cos_coeffs,(__cudart_i2opi_d - __cudart_sin_cos_coeffs)
__cudart_sin_cos_coeffs:
        /*0000*/ 	.byte	0x46, 0xd2, 0xb0, 0x2c, 0xf1, 0xe5, 0x5a, 0xbe, 0x92, 0xe3, 0xac, 0x69, 0xe3, 0x1d, 0xc7, 0x3e
        /*0010*/ 	.byte	0xa1, 0x62, 0xdb, 0x19, 0xa0, 0x01, 0x2a, 0xbf, 0x18, 0x08, 0x11, 0x11, 0x11, 0x11, 0x81, 0x3f
        /*0020*/ 	.byte	0x54, 0x55, 0x55, 0x55, 0x55, 0x55, 0xc5, 0xbf, 0x00, 0x00, 0x00, 0x00, 0x00, 0x00, 0x00, 0x00
        /*0030*/ 	.byte	0x00, 0x00, 0x00, 0x00, 0x00, 0x00, 0x00, 0x00, 0x64, 0x81, 0xfd, 0x20, 0x83, 0xff, 0xa8, 0xbd
        /*0040*/ 	.byte	0x28, 0x85, 0xef, 0xc1, 0xa7, 0xee, 0x21, 0x3e, 0xd9, 0xe6, 0x06, 0x8e, 0x4f, 0x7e, 0x92, 0xbe
        /*0050*/ 	.byte	0xe9, 0xbc, 0xdd, 0x19, 0xa0, 0x01, 0xfa, 0x3e, 0x47, 0x5d, 0xc1, 0x16, 0x6c, 0xc1, 0x56, 0xbf
        /*0060*/ 	.byte	0x51, 0x55, 0x55, 0x55, 0x55, 0x55, 0xa5, 0x3f, 0x00, 0x00, 0x00, 0x00, 0x00, 0x00, 0xe0, 0xbf
        /*0070*/ 	.byte	0x00, 0x00, 0x00, 0x00, 0x00, 0x00, 0xf0, 0x3f, 0x00, 0x00, 0x00, 0x00, 0x00, 0x00, 0x00, 0x00
	.type		__cudart_i2opi_d,@object
	.size		__cudart_i2opi_d,(.L_0 - __cudart_i2opi_d)
__cudart_i2opi_d:
        /* <DEDUP_REMOVED lines=9> */
.L_0:


//--------------------- .nv.shared.reserved.0     --------------------------
	.section	.nv.shared.reserved.0,"aw",@nobits
	.weak		__nv_reservedSMEM_offset_0_alias
	.size		__nv_reservedSMEM_offset_0_alias, 0, 64
	.other		__nv_reservedSMEM_offset_0_alias,@"STO_CUDA_RESERVED_SHARED STV_DEFAULT"
__nv_reservedSMEM_offset_0_alias:
	.zero		0
	.zero		64


//--------------------- .nv.constant0._Z14computeMulExpkIf6float2EvPKT0_PT_iiS3_S3_ --------------------------
	.section	.nv.constant0._Z14computeMulExpkIf6float2EvPKT0_PT_iiS3_S3_,"a",@progbits
	.sectionflags	@""
	.align	4
.nv.constant0._Z14computeMulExpkIf6float2EvPKT0_PT_iiS3_S3_:
	.zero		936


//--------------------- .nv.constant0._Z12reorderInputIfEvPKT_PS0_ii --------------------------
	.section	.nv.constant0._Z12reorderInputIfEvPKT_PS0_ii,"a",@progbits
	.sectionflags	@""
	.align	4
.nv.constant0._Z12reorderInputIfEvPKT_PS0_ii:
	.zero		920


//--------------------- .nv.constant0._Z14precomputeExpkP6float2S0_ii --------------------------
	.section	.nv.constant0._Z14precomputeExpkP6float2S0_ii,"a",@progbits
	.sectionflags	@""
	.align	4
.nv.constant0._Z14precomputeExpkP6float2S0_ii:
	.zero		920


//--------------------- .nv.constant0._Z14precomputeExpkP7double2S0_ii --------------------------
	.section	.nv.constant0._Z14precomputeExpkP7double2S0_ii,"a",@progbits
	.sectionflags	@""
	.align	4
.nv.constant0._Z14precomputeExpkP7double2S0_ii:
	.zero		920


//--------------------- SYMBOLS --------------------------

	.type		.nv.reservedSmem.offset0,@object
	.size		.nv.reservedSmem.offset0,0x4
